//
// Generated by NVIDIA NVVM Compiler
//
// Compiler Build ID: CL-36424714
// Cuda compilation tools, release 13.0, V13.0.88
// Based on NVVM 20.0.0
//

.version 9.0
.target sm_100
.address_size 64

	// .globl	_ZN3cub18CUB_300001_SM_10006detail11EmptyKernelIvEEvv
.global .align 1 .b8 _ZN34_INTERNAL_f4e9951c_4_k_cu_555e54ad4cuda3std3__45__cpo5beginE[1];
.global .align 1 .b8 _ZN34_INTERNAL_f4e9951c_4_k_cu_555e54ad4cuda3std3__45__cpo3endE[1];
.global .align 1 .b8 _ZN34_INTERNAL_f4e9951c_4_k_cu_555e54ad4cuda3std3__45__cpo6cbeginE[1];
.global .align 1 .b8 _ZN34_INTERNAL_f4e9951c_4_k_cu_555e54ad4cuda3std3__45__cpo4cendE[1];
.global .align 1 .b8 _ZN34_INTERNAL_f4e9951c_4_k_cu_555e54ad4cuda3std3__45__cpo6rbeginE[1];
.global .align 1 .b8 _ZN34_INTERNAL_f4e9951c_4_k_cu_555e54ad4cuda3std3__45__cpo4rendE[1];
.global .align 1 .b8 _ZN34_INTERNAL_f4e9951c_4_k_cu_555e54ad4cuda3std3__45__cpo7crbeginE[1];
.global .align 1 .b8 _ZN34_INTERNAL_f4e9951c_4_k_cu_555e54ad4cuda3std3__45__cpo5crendE[1];
.global .align 1 .b8 _ZN34_INTERNAL_f4e9951c_4_k_cu_555e54ad4cuda3std3__436_GLOBAL__N__f4e9951c_4_k_cu_555e54ad6ignoreE[1];
.global .align 1 .b8 _ZN34_INTERNAL_f4e9951c_4_k_cu_555e54ad4cuda3std3__419piecewise_constructE[1];
.global .align 1 .b8 _ZN34_INTERNAL_f4e9951c_4_k_cu_555e54ad4cuda3std3__48in_placeE[1];
.global .align 1 .b8 _ZN34_INTERNAL_f4e9951c_4_k_cu_555e54ad4cuda3std3__420unreachable_sentinelE[1];
.global .align 1 .b8 _ZN34_INTERNAL_f4e9951c_4_k_cu_555e54ad4cuda3std3__47nulloptE[1];
.global .align 1 .b8 _ZN34_INTERNAL_f4e9951c_4_k_cu_555e54ad4cuda3std3__48unexpectE[1];
.global .align 1 .b8 _ZN34_INTERNAL_f4e9951c_4_k_cu_555e54ad4cuda3std6ranges3__45__cpo4swapE[1];
.global .align 1 .b8 _ZN34_INTERNAL_f4e9951c_4_k_cu_555e54ad4cuda3std6ranges3__45__cpo9iter_moveE[1];
.global .align 1 .b8 _ZN34_INTERNAL_f4e9951c_4_k_cu_555e54ad4cuda3std6ranges3__45__cpo5beginE[1];
.global .align 1 .b8 _ZN34_INTERNAL_f4e9951c_4_k_cu_555e54ad4cuda3std6ranges3__45__cpo3endE[1];
.global .align 1 .b8 _ZN34_INTERNAL_f4e9951c_4_k_cu_555e54ad4cuda3std6ranges3__45__cpo6cbeginE[1];
.global .align 1 .b8 _ZN34_INTERNAL_f4e9951c_4_k_cu_555e54ad4cuda3std6ranges3__45__cpo4cendE[1];
.global .align 1 .b8 _ZN34_INTERNAL_f4e9951c_4_k_cu_555e54ad4cuda3std6ranges3__45__cpo7advanceE[1];
.global .align 1 .b8 _ZN34_INTERNAL_f4e9951c_4_k_cu_555e54ad4cuda3std6ranges3__45__cpo9iter_swapE[1];
.global .align 1 .b8 _ZN34_INTERNAL_f4e9951c_4_k_cu_555e54ad4cuda3std6ranges3__45__cpo4nextE[1];
.global .align 1 .b8 _ZN34_INTERNAL_f4e9951c_4_k_cu_555e54ad4cuda3std6ranges3__45__cpo4prevE[1];
.global .align 1 .b8 _ZN34_INTERNAL_f4e9951c_4_k_cu_555e54ad4cuda3std6ranges3__45__cpo4dataE[1];
.global .align 1 .b8 _ZN34_INTERNAL_f4e9951c_4_k_cu_555e54ad4cuda3std6ranges3__45__cpo5cdataE[1];
.global .align 1 .b8 _ZN34_INTERNAL_f4e9951c_4_k_cu_555e54ad4cuda3std6ranges3__45__cpo4sizeE[1];
.global .align 1 .b8 _ZN34_INTERNAL_f4e9951c_4_k_cu_555e54ad4cuda3std6ranges3__45__cpo5ssizeE[1];
.global .align 1 .b8 _ZN34_INTERNAL_f4e9951c_4_k_cu_555e54ad4cuda3std6ranges3__45__cpo8distanceE[1];
.global .align 1 .b8 _ZN34_INTERNAL_f4e9951c_4_k_cu_555e54ad6thrust24THRUST_300001_SM_1000_NS8cuda_cub3parE[1];
.global .align 1 .b8 _ZN34_INTERNAL_f4e9951c_4_k_cu_555e54ad6thrust24THRUST_300001_SM_1000_NS8cuda_cub10par_nosyncE[1];
.global .align 1 .b8 _ZN34_INTERNAL_f4e9951c_4_k_cu_555e54ad6thrust24THRUST_300001_SM_1000_NS6system6detail10sequential3seqE[1];
.global .align 1 .b8 _ZN34_INTERNAL_f4e9951c_4_k_cu_555e54ad6thrust24THRUST_300001_SM_1000_NS6system3cpp3parE[1];
.global .align 1 .b8 _ZN34_INTERNAL_f4e9951c_4_k_cu_555e54ad6thrust24THRUST_300001_SM_1000_NS12placeholders2_1E[1];
.global .align 1 .b8 _ZN34_INTERNAL_f4e9951c_4_k_cu_555e54ad6thrust24THRUST_300001_SM_1000_NS12placeholders2_2E[1];
.global .align 1 .b8 _ZN34_INTERNAL_f4e9951c_4_k_cu_555e54ad6thrust24THRUST_300001_SM_1000_NS12placeholders2_3E[1];
.global .align 1 .b8 _ZN34_INTERNAL_f4e9951c_4_k_cu_555e54ad6thrust24THRUST_300001_SM_1000_NS12placeholders2_4E[1];
.global .align 1 .b8 _ZN34_INTERNAL_f4e9951c_4_k_cu_555e54ad6thrust24THRUST_300001_SM_1000_NS12placeholders2_5E[1];
.global .align 1 .b8 _ZN34_INTERNAL_f4e9951c_4_k_cu_555e54ad6thrust24THRUST_300001_SM_1000_NS12placeholders2_6E[1];
.global .align 1 .b8 _ZN34_INTERNAL_f4e9951c_4_k_cu_555e54ad6thrust24THRUST_300001_SM_1000_NS12placeholders2_7E[1];
.global .align 1 .b8 _ZN34_INTERNAL_f4e9951c_4_k_cu_555e54ad6thrust24THRUST_300001_SM_1000_NS12placeholders2_8E[1];
.global .align 1 .b8 _ZN34_INTERNAL_f4e9951c_4_k_cu_555e54ad6thrust24THRUST_300001_SM_1000_NS12placeholders2_9E[1];
.global .align 1 .b8 _ZN34_INTERNAL_f4e9951c_4_k_cu_555e54ad6thrust24THRUST_300001_SM_1000_NS12placeholders3_10E[1];
.global .align 1 .b8 _ZN34_INTERNAL_f4e9951c_4_k_cu_555e54ad6thrust24THRUST_300001_SM_1000_NS3seqE[1];
.global .align 1 .b8 _ZN34_INTERNAL_f4e9951c_4_k_cu_555e54ad6thrust24THRUST_300001_SM_1000_NS6deviceE[1];

.visible .entry _ZN3cub18CUB_300001_SM_10006detail11EmptyKernelIvEEvv()
{


	ret;

}
	// .globl	_ZN3cub18CUB_300001_SM_10006detail8for_each13static_kernelINS2_12policy_hub_t12policy_500_tEmN6thrust24THRUST_300001_SM_1000_NS8cuda_cub20__uninitialized_fill7functorINS7_10device_ptrIiEEiEEEEvT0_T1_
.visible .entry _ZN3cub18CUB_300001_SM_10006detail8for_each13static_kernelINS2_12policy_hub_t12policy_500_tEmN6thrust24THRUST_300001_SM_1000_NS8cuda_cub20__uninitialized_fill7functorINS7_10device_ptrIiEEiEEEEvT0_T1_(
	.param .u64 _ZN3cub18CUB_300001_SM_10006detail8for_each13static_kernelINS2_12policy_hub_t12policy_500_tEmN6thrust24THRUST_300001_SM_1000_NS8cuda_cub20__uninitialized_fill7functorINS7_10device_ptrIiEEiEEEEvT0_T1__param_0,
	.param .align 8 .b8 _ZN3cub18CUB_300001_SM_10006detail8for_each13static_kernelINS2_12policy_hub_t12policy_500_tEmN6thrust24THRUST_300001_SM_1000_NS8cuda_cub20__uninitialized_fill7functorINS7_10device_ptrIiEEiEEEEvT0_T1__param_1[16]
)
.maxntid 256
{
	.reg .pred 	%p<4>;
	.reg .b16 	%rs<5>;
	.reg .b32 	%r<12>;
	.reg .b64 	%rd<16>;

	ld.param.u32 	%r3, [_ZN3cub18CUB_300001_SM_10006detail8for_each13static_kernelINS2_12policy_hub_t12policy_500_tEmN6thrust24THRUST_300001_SM_1000_NS8cuda_cub20__uninitialized_fill7functorINS7_10device_ptrIiEEiEEEEvT0_T1__param_1+8];
	ld.param.u64 	%rd4, [_ZN3cub18CUB_300001_SM_10006detail8for_each13static_kernelINS2_12policy_hub_t12policy_500_tEmN6thrust24THRUST_300001_SM_1000_NS8cuda_cub20__uninitialized_fill7functorINS7_10device_ptrIiEEiEEEEvT0_T1__param_1];
	ld.param.u64 	%rd5, [_ZN3cub18CUB_300001_SM_10006detail8for_each13static_kernelINS2_12policy_hub_t12policy_500_tEmN6thrust24THRUST_300001_SM_1000_NS8cuda_cub20__uninitialized_fill7functorINS7_10device_ptrIiEEiEEEEvT0_T1__param_0];
	mov.u32 	%r9, %ctaid.x;
	mul.wide.u32 	%rd1, %r9, 512;
	sub.s64 	%rd2, %rd5, %rd1;
	setp.lt.u64 	%p1, %rd2, 512;
	@%p1 bra 	$L__BB1_2;
	mov.u32 	%r11, %tid.x;
	cvta.to.global.u64 	%rd11, %rd4;
	cvt.u64.u32 	%rd12, %r11;
	add.s64 	%rd13, %rd1, %rd12;
	shl.b64 	%rd14, %rd13, 2;
	add.s64 	%rd15, %rd11, %rd14;
	st.global.u32 	[%rd15], %r3;
	st.global.u32 	[%rd15+1024], %r3;
	bra.uni 	$L__BB1_6;
$L__BB1_2:
	cvta.to.global.u64 	%rd6, %rd4;
	mov.u32 	%r2, %tid.x;
	cvt.u64.u32 	%rd7, %r2;
	setp.le.u64 	%p2, %rd2, %rd7;
	add.s64 	%rd8, %rd1, %rd7;
	shl.b64 	%rd9, %rd8, 2;
	add.s64 	%rd3, %rd6, %rd9;
	@%p2 bra 	$L__BB1_4;
	st.global.u32 	[%rd3], %r3;
$L__BB1_4:
	add.s32 	%r10, %r2, 256;
	cvt.u64.u32 	%rd10, %r10;
	setp.le.u64 	%p3, %rd2, %rd10;
	@%p3 bra 	$L__BB1_6;
	st.global.u32 	[%rd3+1024], %r3;
$L__BB1_6:
	ret;

}
	// .globl	_ZN3cub18CUB_300001_SM_10006detail8for_each13static_kernelINS2_12policy_hub_t12policy_500_tElN6thrust24THRUST_300001_SM_1000_NS8cuda_cub10__tabulate7functorINS7_6detail15normal_iteratorINS7_10device_ptrIiEEEENS7_6system6detail7generic6detail22compute_sequence_valueIivEElEEEEvT0_T1_
.visible .entry _ZN3cub18CUB_300001_SM_10006detail8for_each13static_kernelINS2_12policy_hub_t12policy_500_tElN6thrust24THRUST_300001_SM_1000_NS8cuda_cub10__tabulate7functorINS7_6detail15normal_iteratorINS7_10device_ptrIiEEEENS7_6system6detail7generic6detail22compute_sequence_valueIivEElEEEEvT0_T1_(
	.param .u64 _ZN3cub18CUB_300001_SM_10006detail8for_each13static_kernelINS2_12policy_hub_t12policy_500_tElN6thrust24THRUST_300001_SM_1000_NS8cuda_cub10__tabulate7functorINS7_6detail15normal_iteratorINS7_10device_ptrIiEEEENS7_6system6detail7generic6detail22compute_sequence_valueIivEElEEEEvT0_T1__param_0,
	.param .align 8 .b8 _ZN3cub18CUB_300001_SM_10006detail8for_each13static_kernelINS2_12policy_hub_t12policy_500_tElN6thrust24THRUST_300001_SM_1000_NS8cuda_cub10__tabulate7functorINS7_6detail15normal_iteratorINS7_10device_ptrIiEEEENS7_6system6detail7generic6detail22compute_sequence_valueIivEElEEEEvT0_T1__param_1[16]
)
.maxntid 256
{
	.reg .pred 	%p<4>;
	.reg .b32 	%r<18>;
	.reg .b64 	%rd<20>;

	ld.param.u64 	%rd7, [_ZN3cub18CUB_300001_SM_10006detail8for_each13static_kernelINS2_12policy_hub_t12policy_500_tElN6thrust24THRUST_300001_SM_1000_NS8cuda_cub10__tabulate7functorINS7_6detail15normal_iteratorINS7_10device_ptrIiEEEENS7_6system6detail7generic6detail22compute_sequence_valueIivEElEEEEvT0_T1__param_1];
	ld.param.u64 	%rd8, [_ZN3cub18CUB_300001_SM_10006detail8for_each13static_kernelINS2_12policy_hub_t12policy_500_tElN6thrust24THRUST_300001_SM_1000_NS8cuda_cub10__tabulate7functorINS7_6detail15normal_iteratorINS7_10device_ptrIiEEEENS7_6system6detail7generic6detail22compute_sequence_valueIivEElEEEEvT0_T1__param_0];
	ld.param.v2.u32 	{%r3, %r4}, [_ZN3cub18CUB_300001_SM_10006detail8for_each13static_kernelINS2_12policy_hub_t12policy_500_tElN6thrust24THRUST_300001_SM_1000_NS8cuda_cub10__tabulate7functorINS7_6detail15normal_iteratorINS7_10device_ptrIiEEEENS7_6system6detail7generic6detail22compute_sequence_valueIivEElEEEEvT0_T1__param_1+8];
	mov.u32 	%r5, %ctaid.x;
	mul.wide.u32 	%rd1, %r5, 512;
	sub.s64 	%rd2, %rd8, %rd1;
	setp.lt.s64 	%p1, %rd2, 512;
	@%p1 bra 	$L__BB2_2;
	mov.u32 	%r13, %tid.x;
	cvta.to.global.u64 	%rd15, %rd7;
	cvt.u64.u32 	%rd16, %r13;
	add.s64 	%rd17, %rd1, %rd16;
	cvt.u32.u64 	%r14, %rd17;
	mad.lo.s32 	%r15, %r4, %r14, %r3;
	shl.b64 	%rd18, %rd17, 2;
	add.s64 	%rd19, %rd15, %rd18;
	st.global.u32 	[%rd19], %r15;
	add.s32 	%r16, %r14, 256;
	mad.lo.s32 	%r17, %r4, %r16, %r3;
	st.global.u32 	[%rd19+1024], %r17;
	bra.uni 	$L__BB2_6;
$L__BB2_2:
	cvta.to.global.u64 	%rd3, %rd7;
	mov.u32 	%r6, %tid.x;
	cvt.s64.s32 	%rd4, %rd2;
	cvt.u64.u32 	%rd5, %r6;
	setp.le.s64 	%p2, %rd4, %rd5;
	@%p2 bra 	$L__BB2_4;
	add.s64 	%rd9, %rd1, %rd5;
	cvt.u32.u64 	%r7, %rd9;
	mad.lo.s32 	%r8, %r4, %r7, %r3;
	shl.b64 	%rd10, %rd9, 2;
	add.s64 	%rd11, %rd3, %rd10;
	st.global.u32 	[%rd11], %r8;
$L__BB2_4:
	cvt.u32.u64 	%r9, %rd5;
	add.s32 	%r10, %r9, 256;
	cvt.u64.u32 	%rd6, %r10;
	setp.le.s64 	%p3, %rd4, %rd6;
	@%p3 bra 	$L__BB2_6;
	add.s64 	%rd12, %rd1, %rd6;
	shl.b64 	%rd13, %rd12, 2;
	cvt.u32.u64 	%r11, %rd12;
	mad.lo.s32 	%r12, %r4, %r11, %r3;
	add.s64 	%rd14, %rd13, %rd3;
	st.global.u32 	[%rd14], %r12;
$L__BB2_6:
	ret;

}
	// .globl	_ZN3cub18CUB_300001_SM_10006detail9transform16transform_kernelINS2_10policy_hubILb1EN4cuda3std3__45tupleIJN6thrust24THRUST_300001_SM_1000_NS6detail15normal_iteratorINSA_10device_ptrIiEEEEEEEE10policy1000Ei15searchMoviesGpuSF_JPiEEEvT0_iT1_T2_DpNS2_10kernel_argIT3_EE
.visible .entry _ZN3cub18CUB_300001_SM_10006detail9transform16transform_kernelINS2_10policy_hubILb1EN4cuda3std3__45tupleIJN6thrust24THRUST_300001_SM_1000_NS6detail15normal_iteratorINSA_10device_ptrIiEEEEEEEE10policy1000Ei15searchMoviesGpuSF_JPiEEEvT0_iT1_T2_DpNS2_10kernel_argIT3_EE(
	.param .u32 _ZN3cub18CUB_300001_SM_10006detail9transform16transform_kernelINS2_10policy_hubILb1EN4cuda3std3__45tupleIJN6thrust24THRUST_300001_SM_1000_NS6detail15normal_iteratorINSA_10device_ptrIiEEEEEEEE10policy1000Ei15searchMoviesGpuSF_JPiEEEvT0_iT1_T2_DpNS2_10kernel_argIT3_EE_param_0,
	.param .u32 _ZN3cub18CUB_300001_SM_10006detail9transform16transform_kernelINS2_10policy_hubILb1EN4cuda3std3__45tupleIJN6thrust24THRUST_300001_SM_1000_NS6detail15normal_iteratorINSA_10device_ptrIiEEEEEEEE10policy1000Ei15searchMoviesGpuSF_JPiEEEvT0_iT1_T2_DpNS2_10kernel_argIT3_EE_param_1,
	.param .align 8 .b8 _ZN3cub18CUB_300001_SM_10006detail9transform16transform_kernelINS2_10policy_hubILb1EN4cuda3std3__45tupleIJN6thrust24THRUST_300001_SM_1000_NS6detail15normal_iteratorINSA_10device_ptrIiEEEEEEEE10policy1000Ei15searchMoviesGpuSF_JPiEEEvT0_iT1_T2_DpNS2_10kernel_argIT3_EE_param_2[24],
	.param .align 8 .b8 _ZN3cub18CUB_300001_SM_10006detail9transform16transform_kernelINS2_10policy_hubILb1EN4cuda3std3__45tupleIJN6thrust24THRUST_300001_SM_1000_NS6detail15normal_iteratorINSA_10device_ptrIiEEEEEEEE10policy1000Ei15searchMoviesGpuSF_JPiEEEvT0_iT1_T2_DpNS2_10kernel_argIT3_EE_param_3[8],
	.param .align 8 .b8 _ZN3cub18CUB_300001_SM_10006detail9transform16transform_kernelINS2_10policy_hubILb1EN4cuda3std3__45tupleIJN6thrust24THRUST_300001_SM_1000_NS6detail15normal_iteratorINSA_10device_ptrIiEEEEEEEE10policy1000Ei15searchMoviesGpuSF_JPiEEEvT0_iT1_T2_DpNS2_10kernel_argIT3_EE_param_4[16]
)
.maxntid 128
{
	.local .align 16 .b8 	__local_depot3[192];
	.reg .b64 	%SP;
	.reg .b64 	%SPL;
	.reg .pred 	%p<148>;
	.reg .b32 	%r<511>;
	.reg .b64 	%rd<165>;

	mov.u64 	%SPL, __local_depot3;
	ld.param.u32 	%r202, [_ZN3cub18CUB_300001_SM_10006detail9transform16transform_kernelINS2_10policy_hubILb1EN4cuda3std3__45tupleIJN6thrust24THRUST_300001_SM_1000_NS6detail15normal_iteratorINSA_10device_ptrIiEEEEEEEE10policy1000Ei15searchMoviesGpuSF_JPiEEEvT0_iT1_T2_DpNS2_10kernel_argIT3_EE_param_0];
	ld.param.u64 	%rd34, [_ZN3cub18CUB_300001_SM_10006detail9transform16transform_kernelINS2_10policy_hubILb1EN4cuda3std3__45tupleIJN6thrust24THRUST_300001_SM_1000_NS6detail15normal_iteratorINSA_10device_ptrIiEEEEEEEE10policy1000Ei15searchMoviesGpuSF_JPiEEEvT0_iT1_T2_DpNS2_10kernel_argIT3_EE_param_4];
	ld.param.u64 	%rd35, [_ZN3cub18CUB_300001_SM_10006detail9transform16transform_kernelINS2_10policy_hubILb1EN4cuda3std3__45tupleIJN6thrust24THRUST_300001_SM_1000_NS6detail15normal_iteratorINSA_10device_ptrIiEEEEEEEE10policy1000Ei15searchMoviesGpuSF_JPiEEEvT0_iT1_T2_DpNS2_10kernel_argIT3_EE_param_3];
	ld.param.u64 	%rd36, [_ZN3cub18CUB_300001_SM_10006detail9transform16transform_kernelINS2_10policy_hubILb1EN4cuda3std3__45tupleIJN6thrust24THRUST_300001_SM_1000_NS6detail15normal_iteratorINSA_10device_ptrIiEEEEEEEE10policy1000Ei15searchMoviesGpuSF_JPiEEEvT0_iT1_T2_DpNS2_10kernel_argIT3_EE_param_2+16];
	ld.param.u64 	%rd37, [_ZN3cub18CUB_300001_SM_10006detail9transform16transform_kernelINS2_10policy_hubILb1EN4cuda3std3__45tupleIJN6thrust24THRUST_300001_SM_1000_NS6detail15normal_iteratorINSA_10device_ptrIiEEEEEEEE10policy1000Ei15searchMoviesGpuSF_JPiEEEvT0_iT1_T2_DpNS2_10kernel_argIT3_EE_param_2+8];
	ld.param.u32 	%r201, [_ZN3cub18CUB_300001_SM_10006detail9transform16transform_kernelINS2_10policy_hubILb1EN4cuda3std3__45tupleIJN6thrust24THRUST_300001_SM_1000_NS6detail15normal_iteratorINSA_10device_ptrIiEEEEEEEE10policy1000Ei15searchMoviesGpuSF_JPiEEEvT0_iT1_T2_DpNS2_10kernel_argIT3_EE_param_1];
	ld.param.v2.u32 	{%r1, %r2}, [_ZN3cub18CUB_300001_SM_10006detail9transform16transform_kernelINS2_10policy_hubILb1EN4cuda3std3__45tupleIJN6thrust24THRUST_300001_SM_1000_NS6detail15normal_iteratorINSA_10device_ptrIiEEEEEEEE10policy1000Ei15searchMoviesGpuSF_JPiEEEvT0_iT1_T2_DpNS2_10kernel_argIT3_EE_param_2];
	add.u64 	%rd1, %SPL, 0;
	add.u64 	%rd2, %SPL, 112;
	add.u64 	%rd3, %SPL, 0;
	add.u64 	%rd4, %SPL, 112;
	cvta.to.global.u64 	%rd5, %rd37;
	cvta.to.global.u64 	%rd6, %rd36;
	cvta.to.global.u64 	%rd42, %rd35;
	cvta.to.global.u64 	%rd43, %rd34;
	shl.b32 	%r3, %r201, 7;
	mov.u32 	%r203, %ctaid.x;
	mul.lo.s32 	%r204, %r3, %r203;
	sub.s32 	%r4, %r202, %r204;
	min.s32 	%r5, %r3, %r4;
	mul.wide.s32 	%rd44, %r204, 4;
	add.s64 	%rd7, %rd43, %rd44;
	add.s64 	%rd8, %rd42, %rd44;
	shl.b32 	%r6, %r5, 2;
	mov.u32 	%r7, %tid.x;
	shl.b32 	%r444, %r7, 7;
	setp.ge.s32 	%p1, %r444, %r6;
	@%p1 bra 	$L__BB3_2;
$L__BB3_1:
	.pragma "nounroll";
	cvt.u64.u32 	%rd46, %r444;
	add.s64 	%rd45, %rd7, %rd46;
	// begin inline asm
	prefetch.global.L2 [%rd45];
	// end inline asm
	add.s32 	%r444, %r444, 16384;
	setp.lt.s32 	%p2, %r444, %r6;
	@%p2 bra 	$L__BB3_1;
$L__BB3_2:
	setp.gt.s32 	%p3, %r3, %r4;
	@%p3 bra 	$L__BB3_121;
	setp.lt.s32 	%p4, %r201, 1;
	@%p4 bra 	$L__BB3_208;
	setp.lt.s32 	%p5, %r1, 1;
	@%p5 bra 	$L__BB3_99;
	setp.gt.s32 	%p21, %r2, 0;
	@%p21 bra 	$L__BB3_29;
	mov.b32 	%r463, 0;
$L__BB3_7:
	shl.b32 	%r257, %r463, 7;
	add.s32 	%r65, %r257, %r7;
	mul.wide.s32 	%rd68, %r65, 4;
	add.s64 	%rd69, %rd7, %rd68;
	mov.b32 	%r258, 24;
	st.local.u32 	[%rd3], %r258;
	mov.b32 	%r464, 0;
	st.local.u32 	[%rd3+4], %r464;
	st.local.u32 	[%rd3+8], %r464;
	st.local.u32 	[%rd3+12], %r464;
	st.local.u32 	[%rd3+16], %r464;
	st.local.u32 	[%rd3+20], %r464;
	st.local.u32 	[%rd3+24], %r464;
	st.local.u32 	[%rd3+28], %r464;
	st.local.u32 	[%rd3+32], %r464;
	st.local.u32 	[%rd3+36], %r464;
	st.local.u32 	[%rd3+40], %r464;
	st.local.u32 	[%rd3+44], %r464;
	st.local.u32 	[%rd3+48], %r464;
	st.local.u32 	[%rd3+52], %r464;
	st.local.u32 	[%rd3+56], %r464;
	st.local.u32 	[%rd3+60], %r464;
	st.local.u32 	[%rd3+64], %r464;
	st.local.u32 	[%rd3+68], %r464;
	st.local.u32 	[%rd3+72], %r464;
	st.local.u32 	[%rd3+76], %r464;
	st.local.u32 	[%rd3+80], %r464;
	st.local.u32 	[%rd3+84], %r464;
	st.local.u32 	[%rd3+88], %r464;
	st.local.u32 	[%rd3+92], %r464;
	st.local.u32 	[%rd3+96], %r464;
	ld.global.u32 	%r66, [%rd69];
	mov.u32 	%r465, %r464;
$L__BB3_8:
	shr.u32 	%r259, %r66, %r464;
	and.b32  	%r260, %r259, 1;
	setp.eq.b32 	%p22, %r260, 1;
	not.pred 	%p23, %p22;
	@%p23 bra 	$L__BB3_97;
	mul.wide.u32 	%rd70, %r464, 16;
	add.s64 	%rd16, %rd5, %rd70;
	ld.global.u32 	%r261, [%rd16+12];
	mul.wide.s32 	%rd71, %r261, 4;
	add.s64 	%rd17, %rd4, %rd71;
	ld.local.u32 	%r69, [%rd17];
	setp.eq.s32 	%p24, %r69, 0;
	@%p24 bra 	$L__BB3_97;
	ld.global.u32 	%r70, [%rd16+4];
	ld.global.u32 	%r71, [%rd16+8];
	setp.le.s32 	%p25, %r71, %r70;
	@%p25 bra 	$L__BB3_97;
	mov.u32 	%r466, %r70;
$L__BB3_12:
	mul.wide.s32 	%rd72, %r466, 4;
	add.s64 	%rd73, %rd3, %rd72;
	ld.local.u32 	%r262, [%rd73+4];
	setp.ne.s32 	%p26, %r262, 0;
	@%p26 bra 	$L__BB3_97;
	add.s32 	%r466, %r466, 1;
	setp.ne.s32 	%p27, %r466, %r71;
	@%p27 bra 	$L__BB3_12;
	setp.eq.s32 	%p28, %r70, 0;
	@%p28 bra 	$L__BB3_82;
	setp.lt.s32 	%p29, %r71, %r70;
	@%p29 bra 	$L__BB3_96;
	add.s32 	%r469, %r70, -1;
	sub.s32 	%r263, %r71, %r70;
	add.s32 	%r75, %r263, 1;
	and.b32  	%r76, %r75, 15;
	setp.lt.u32 	%p30, %r263, 15;
	@%p30 bra 	$L__BB3_19;
	and.b32  	%r77, %r75, -16;
	mov.b32 	%r468, 0;
$L__BB3_18:
	.pragma "nounroll";
	mul.wide.s32 	%rd74, %r469, 4;
	add.s64 	%rd75, %rd3, %rd74;
	mov.b32 	%r265, 1;
	st.local.u32 	[%rd75+4], %r265;
	st.local.u32 	[%rd75+8], %r265;
	st.local.u32 	[%rd75+12], %r265;
	st.local.u32 	[%rd75+16], %r265;
	st.local.u32 	[%rd75+20], %r265;
	st.local.u32 	[%rd75+24], %r265;
	st.local.u32 	[%rd75+28], %r265;
	st.local.u32 	[%rd75+32], %r265;
	st.local.u32 	[%rd75+36], %r265;
	st.local.u32 	[%rd75+40], %r265;
	st.local.u32 	[%rd75+44], %r265;
	st.local.u32 	[%rd75+48], %r265;
	st.local.u32 	[%rd75+52], %r265;
	st.local.u32 	[%rd75+56], %r265;
	st.local.u32 	[%rd75+60], %r265;
	st.local.u32 	[%rd75+64], %r265;
	add.s32 	%r469, %r469, 16;
	add.s32 	%r468, %r468, 16;
	setp.ne.s32 	%p31, %r468, %r77;
	@%p31 bra 	$L__BB3_18;
$L__BB3_19:
	setp.eq.s32 	%p32, %r76, 0;
	@%p32 bra 	$L__BB3_96;
	and.b32  	%r83, %r75, 7;
	setp.lt.u32 	%p33, %r76, 8;
	@%p33 bra 	$L__BB3_22;
	mul.wide.s32 	%rd76, %r469, 4;
	add.s64 	%rd77, %rd3, %rd76;
	mov.b32 	%r266, 1;
	st.local.u32 	[%rd77+4], %r266;
	st.local.u32 	[%rd77+8], %r266;
	st.local.u32 	[%rd77+12], %r266;
	st.local.u32 	[%rd77+16], %r266;
	st.local.u32 	[%rd77+20], %r266;
	st.local.u32 	[%rd77+24], %r266;
	st.local.u32 	[%rd77+28], %r266;
	st.local.u32 	[%rd77+32], %r266;
	add.s32 	%r469, %r469, 8;
$L__BB3_22:
	setp.eq.s32 	%p34, %r83, 0;
	@%p34 bra 	$L__BB3_96;
	and.b32  	%r86, %r75, 3;
	setp.lt.u32 	%p35, %r83, 4;
	@%p35 bra 	$L__BB3_25;
	mul.wide.s32 	%rd78, %r469, 4;
	add.s64 	%rd79, %rd3, %rd78;
	mov.b32 	%r267, 1;
	st.local.u32 	[%rd79+4], %r267;
	st.local.u32 	[%rd79+8], %r267;
	st.local.u32 	[%rd79+12], %r267;
	st.local.u32 	[%rd79+16], %r267;
	add.s32 	%r469, %r469, 4;
$L__BB3_25:
	setp.eq.s32 	%p36, %r86, 0;
	@%p36 bra 	$L__BB3_96;
	mul.wide.s32 	%rd80, %r469, 4;
	add.s64 	%rd18, %rd3, %rd80;
	mov.b32 	%r268, 1;
	st.local.u32 	[%rd18+4], %r268;
	setp.eq.s32 	%p37, %r86, 1;
	@%p37 bra 	$L__BB3_96;
	mov.b32 	%r269, 1;
	st.local.u32 	[%rd18+8], %r269;
	setp.eq.s32 	%p38, %r86, 2;
	@%p38 bra 	$L__BB3_96;
	mov.b32 	%r270, 1;
	st.local.u32 	[%rd18+12], %r270;
	bra.uni 	$L__BB3_96;
$L__BB3_29:
	and.b32  	%r11, %r2, 15;
	add.s32 	%r12, %r11, -1;
	and.b32  	%r13, %r2, 7;
	add.s32 	%r14, %r13, -1;
	and.b32  	%r15, %r2, 2147483632;
	and.b32  	%r16, %r2, 3;
	mov.b32 	%r445, 0;
$L__BB3_30:
	setp.lt.u32 	%p51, %r2, 16;
	shl.b32 	%r282, %r445, 7;
	add.s32 	%r18, %r282, %r7;
	mul.wide.s32 	%rd90, %r18, 4;
	add.s64 	%rd9, %rd7, %rd90;
	mov.b32 	%r283, 24;
	st.local.u32 	[%rd3], %r283;
	mov.b32 	%r448, 0;
	st.local.u32 	[%rd3+4], %r448;
	st.local.u32 	[%rd3+8], %r448;
	st.local.u32 	[%rd3+12], %r448;
	st.local.u32 	[%rd3+16], %r448;
	st.local.u32 	[%rd3+20], %r448;
	st.local.u32 	[%rd3+24], %r448;
	st.local.u32 	[%rd3+28], %r448;
	st.local.u32 	[%rd3+32], %r448;
	st.local.u32 	[%rd3+36], %r448;
	st.local.u32 	[%rd3+40], %r448;
	st.local.u32 	[%rd3+44], %r448;
	st.local.u32 	[%rd3+48], %r448;
	st.local.u32 	[%rd3+52], %r448;
	st.local.u32 	[%rd3+56], %r448;
	st.local.u32 	[%rd3+60], %r448;
	st.local.u32 	[%rd3+64], %r448;
	st.local.u32 	[%rd3+68], %r448;
	st.local.u32 	[%rd3+72], %r448;
	st.local.u32 	[%rd3+76], %r448;
	st.local.u32 	[%rd3+80], %r448;
	st.local.u32 	[%rd3+84], %r448;
	st.local.u32 	[%rd3+88], %r448;
	st.local.u32 	[%rd3+92], %r448;
	st.local.u32 	[%rd3+96], %r448;
	@%p51 bra 	$L__BB3_33;
	mov.b32 	%r446, 0;
$L__BB3_32:
	.pragma "nounroll";
	mul.wide.u32 	%rd91, %r446, 4;
	add.s64 	%rd92, %rd6, %rd91;
	ld.global.u32 	%r285, [%rd92];
	add.s64 	%rd93, %rd4, %rd91;
	ld.global.u32 	%r286, [%rd92+4];
	ld.global.u32 	%r287, [%rd92+8];
	ld.global.u32 	%r288, [%rd92+12];
	st.local.v4.u32 	[%rd93], {%r285, %r286, %r287, %r288};
	ld.global.u32 	%r289, [%rd92+16];
	ld.global.u32 	%r290, [%rd92+20];
	ld.global.u32 	%r291, [%rd92+24];
	ld.global.u32 	%r292, [%rd92+28];
	st.local.v4.u32 	[%rd93+16], {%r289, %r290, %r291, %r292};
	ld.global.u32 	%r293, [%rd92+32];
	ld.global.u32 	%r294, [%rd92+36];
	ld.global.u32 	%r295, [%rd92+40];
	ld.global.u32 	%r296, [%rd92+44];
	st.local.v4.u32 	[%rd93+32], {%r293, %r294, %r295, %r296};
	ld.global.u32 	%r297, [%rd92+48];
	ld.global.u32 	%r298, [%rd92+52];
	ld.global.u32 	%r299, [%rd92+56];
	ld.global.u32 	%r300, [%rd92+60];
	st.local.v4.u32 	[%rd93+48], {%r297, %r298, %r299, %r300};
	add.s32 	%r446, %r446, 16;
	setp.ne.s32 	%p52, %r446, %r15;
	mov.u32 	%r448, %r15;
	@%p52 bra 	$L__BB3_32;
$L__BB3_33:
	setp.eq.s32 	%p53, %r11, 0;
	@%p53 bra 	$L__BB3_43;
	setp.lt.u32 	%p54, %r12, 7;
	@%p54 bra 	$L__BB3_36;
	mul.wide.u32 	%rd94, %r448, 4;
	add.s64 	%rd95, %rd6, %rd94;
	ld.global.u32 	%r301, [%rd95];
	add.s64 	%rd96, %rd4, %rd94;
	st.local.u32 	[%rd96], %r301;
	ld.global.u32 	%r302, [%rd95+4];
	st.local.u32 	[%rd96+4], %r302;
	ld.global.u32 	%r303, [%rd95+8];
	st.local.u32 	[%rd96+8], %r303;
	ld.global.u32 	%r304, [%rd95+12];
	st.local.u32 	[%rd96+12], %r304;
	ld.global.u32 	%r305, [%rd95+16];
	st.local.u32 	[%rd96+16], %r305;
	ld.global.u32 	%r306, [%rd95+20];
	st.local.u32 	[%rd96+20], %r306;
	ld.global.u32 	%r307, [%rd95+24];
	st.local.u32 	[%rd96+24], %r307;
	ld.global.u32 	%r308, [%rd95+28];
	st.local.u32 	[%rd96+28], %r308;
	add.s32 	%r448, %r448, 8;
$L__BB3_36:
	setp.eq.s32 	%p55, %r13, 0;
	@%p55 bra 	$L__BB3_43;
	setp.lt.u32 	%p56, %r14, 3;
	@%p56 bra 	$L__BB3_39;
	mul.wide.u32 	%rd97, %r448, 4;
	add.s64 	%rd98, %rd6, %rd97;
	ld.global.u32 	%r309, [%rd98];
	add.s64 	%rd99, %rd4, %rd97;
	st.local.u32 	[%rd99], %r309;
	ld.global.u32 	%r310, [%rd98+4];
	st.local.u32 	[%rd99+4], %r310;
	ld.global.u32 	%r311, [%rd98+8];
	st.local.u32 	[%rd99+8], %r311;
	ld.global.u32 	%r312, [%rd98+12];
	st.local.u32 	[%rd99+12], %r312;
	add.s32 	%r448, %r448, 4;
$L__BB3_39:
	setp.eq.s32 	%p57, %r16, 0;
	@%p57 bra 	$L__BB3_43;
	setp.eq.s32 	%p58, %r16, 1;
	mul.wide.u32 	%rd100, %r448, 4;
	add.s64 	%rd10, %rd6, %rd100;
	ld.global.u32 	%r313, [%rd10];
	add.s64 	%rd11, %rd4, %rd100;
	st.local.u32 	[%rd11], %r313;
	@%p58 bra 	$L__BB3_43;
	setp.eq.s32 	%p59, %r16, 2;
	ld.global.u32 	%r314, [%rd10+4];
	st.local.u32 	[%rd11+4], %r314;
	@%p59 bra 	$L__BB3_43;
	ld.global.u32 	%r315, [%rd10+8];
	st.local.u32 	[%rd11+8], %r315;
$L__BB3_43:
	ld.global.u32 	%r26, [%rd9];
	mov.b32 	%r450, 0;
	mov.u32 	%r451, %r450;
$L__BB3_44:
	shr.u32 	%r317, %r26, %r450;
	and.b32  	%r318, %r317, 1;
	setp.eq.b32 	%p60, %r318, 1;
	not.pred 	%p61, %p60;
	@%p61 bra 	$L__BB3_80;
	mul.wide.u32 	%rd101, %r450, 16;
	add.s64 	%rd12, %rd5, %rd101;
	ld.global.u32 	%r319, [%rd12+12];
	mul.wide.s32 	%rd102, %r319, 4;
	add.s64 	%rd13, %rd4, %rd102;
	ld.local.u32 	%r29, [%rd13];
	setp.eq.s32 	%p62, %r29, 0;
	@%p62 bra 	$L__BB3_80;
	ld.global.u32 	%r30, [%rd12+4];
	ld.global.u32 	%r31, [%rd12+8];
	setp.le.s32 	%p63, %r31, %r30;
	@%p63 bra 	$L__BB3_80;
	mov.u32 	%r452, %r30;
$L__BB3_48:
	mul.wide.s32 	%rd103, %r452, 4;
	add.s64 	%rd104, %rd3, %rd103;
	ld.local.u32 	%r320, [%rd104+4];
	setp.ne.s32 	%p64, %r320, 0;
	@%p64 bra 	$L__BB3_80;
	add.s32 	%r452, %r452, 1;
	setp.ne.s32 	%p65, %r452, %r31;
	@%p65 bra 	$L__BB3_48;
	setp.eq.s32 	%p66, %r30, 0;
	@%p66 bra 	$L__BB3_65;
	setp.lt.s32 	%p67, %r31, %r30;
	@%p67 bra 	$L__BB3_79;
	add.s32 	%r455, %r30, -1;
	sub.s32 	%r321, %r31, %r30;
	add.s32 	%r35, %r321, 1;
	and.b32  	%r36, %r35, 15;
	setp.lt.u32 	%p68, %r321, 15;
	@%p68 bra 	$L__BB3_55;
	and.b32  	%r37, %r35, -16;
	mov.b32 	%r454, 0;
$L__BB3_54:
	.pragma "nounroll";
	mul.wide.s32 	%rd105, %r455, 4;
	add.s64 	%rd106, %rd3, %rd105;
	mov.b32 	%r323, 1;
	st.local.u32 	[%rd106+4], %r323;
	st.local.u32 	[%rd106+8], %r323;
	st.local.u32 	[%rd106+12], %r323;
	st.local.u32 	[%rd106+16], %r323;
	st.local.u32 	[%rd106+20], %r323;
	st.local.u32 	[%rd106+24], %r323;
	st.local.u32 	[%rd106+28], %r323;
	st.local.u32 	[%rd106+32], %r323;
	st.local.u32 	[%rd106+36], %r323;
	st.local.u32 	[%rd106+40], %r323;
	st.local.u32 	[%rd106+44], %r323;
	st.local.u32 	[%rd106+48], %r323;
	st.local.u32 	[%rd106+52], %r323;
	st.local.u32 	[%rd106+56], %r323;
	st.local.u32 	[%rd106+60], %r323;
	st.local.u32 	[%rd106+64], %r323;
	add.s32 	%r455, %r455, 16;
	add.s32 	%r454, %r454, 16;
	setp.ne.s32 	%p69, %r454, %r37;
	@%p69 bra 	$L__BB3_54;
$L__BB3_55:
	setp.eq.s32 	%p70, %r36, 0;
	@%p70 bra 	$L__BB3_79;
	and.b32  	%r43, %r35, 7;
	setp.lt.u32 	%p71, %r36, 8;
	@%p71 bra 	$L__BB3_58;
	mul.wide.s32 	%rd107, %r455, 4;
	add.s64 	%rd108, %rd3, %rd107;
	mov.b32 	%r324, 1;
	st.local.u32 	[%rd108+4], %r324;
	st.local.u32 	[%rd108+8], %r324;
	st.local.u32 	[%rd108+12], %r324;
	st.local.u32 	[%rd108+16], %r324;
	st.local.u32 	[%rd108+20], %r324;
	st.local.u32 	[%rd108+24], %r324;
	st.local.u32 	[%rd108+28], %r324;
	st.local.u32 	[%rd108+32], %r324;
	add.s32 	%r455, %r455, 8;
$L__BB3_58:
	setp.eq.s32 	%p72, %r43, 0;
	@%p72 bra 	$L__BB3_79;
	and.b32  	%r46, %r35, 3;
	setp.lt.u32 	%p73, %r43, 4;
	@%p73 bra 	$L__BB3_61;
	mul.wide.s32 	%rd109, %r455, 4;
	add.s64 	%rd110, %rd3, %rd109;
	mov.b32 	%r325, 1;
	st.local.u32 	[%rd110+4], %r325;
	st.local.u32 	[%rd110+8], %r325;
	st.local.u32 	[%rd110+12], %r325;
	st.local.u32 	[%rd110+16], %r325;
	add.s32 	%r455, %r455, 4;
$L__BB3_61:
	setp.eq.s32 	%p74, %r46, 0;
	@%p74 bra 	$L__BB3_79;
	mul.wide.s32 	%rd111, %r455, 4;
	add.s64 	%rd14, %rd3, %rd111;
	mov.b32 	%r326, 1;
	st.local.u32 	[%rd14+4], %r326;
	setp.eq.s32 	%p75, %r46, 1;
	@%p75 bra 	$L__BB3_79;
	mov.b32 	%r327, 1;
	st.local.u32 	[%rd14+8], %r327;
	setp.eq.s32 	%p76, %r46, 2;
	@%p76 bra 	$L__BB3_79;
	mov.b32 	%r328, 1;
	st.local.u32 	[%rd14+12], %r328;
	bra.uni 	$L__BB3_79;
$L__BB3_65:
	setp.lt.s32 	%p77, %r31, 1;
	@%p77 bra 	$L__BB3_79;
	and.b32  	%r49, %r31, 15;
	setp.lt.u32 	%p78, %r31, 16;
	mov.b32 	%r460, 0;
	@%p78 bra 	$L__BB3_69;
	and.b32  	%r460, %r31, 2147483632;
	mov.b32 	%r458, 0;
$L__BB3_68:
	.pragma "nounroll";
	mul.wide.u32 	%rd112, %r458, 4;
	add.s64 	%rd113, %rd3, %rd112;
	mov.b32 	%r331, 1;
	st.local.u32 	[%rd113+4], %r331;
	st.local.u32 	[%rd113+8], %r331;
	st.local.u32 	[%rd113+12], %r331;
	st.local.u32 	[%rd113+16], %r331;
	st.local.u32 	[%rd113+20], %r331;
	st.local.u32 	[%rd113+24], %r331;
	st.local.u32 	[%rd113+28], %r331;
	st.local.u32 	[%rd113+32], %r331;
	st.local.u32 	[%rd113+36], %r331;
	st.local.u32 	[%rd113+40], %r331;
	st.local.u32 	[%rd113+44], %r331;
	st.local.u32 	[%rd113+48], %r331;
	st.local.u32 	[%rd113+52], %r331;
	st.local.u32 	[%rd113+56], %r331;
	st.local.u32 	[%rd113+60], %r331;
	st.local.u32 	[%rd113+64], %r331;
	add.s32 	%r458, %r458, 16;
	setp.ne.s32 	%p79, %r458, %r460;
	@%p79 bra 	$L__BB3_68;
$L__BB3_69:
	setp.eq.s32 	%p80, %r49, 0;
	@%p80 bra 	$L__BB3_79;
	and.b32  	%r54, %r31, 7;
	setp.lt.u32 	%p81, %r49, 8;
	@%p81 bra 	$L__BB3_72;
	mul.wide.u32 	%rd114, %r460, 4;
	add.s64 	%rd115, %rd3, %rd114;
	mov.b32 	%r332, 1;
	st.local.u32 	[%rd115+4], %r332;
	st.local.u32 	[%rd115+8], %r332;
	st.local.u32 	[%rd115+12], %r332;
	st.local.u32 	[%rd115+16], %r332;
	st.local.u32 	[%rd115+20], %r332;
	st.local.u32 	[%rd115+24], %r332;
	st.local.u32 	[%rd115+28], %r332;
	st.local.u32 	[%rd115+32], %r332;
	add.s32 	%r460, %r460, 8;
$L__BB3_72:
	setp.eq.s32 	%p82, %r54, 0;
	@%p82 bra 	$L__BB3_79;
	and.b32  	%r57, %r31, 3;
	setp.lt.u32 	%p83, %r54, 4;
	@%p83 bra 	$L__BB3_75;
	mul.wide.u32 	%rd116, %r460, 4;
	add.s64 	%rd117, %rd3, %rd116;
	mov.b32 	%r333, 1;
	st.local.u32 	[%rd117+4], %r333;
	st.local.u32 	[%rd117+8], %r333;
	st.local.u32 	[%rd117+12], %r333;
	st.local.u32 	[%rd117+16], %r333;
	add.s32 	%r460, %r460, 4;
$L__BB3_75:
	setp.eq.s32 	%p84, %r57, 0;
	@%p84 bra 	$L__BB3_79;
	mul.wide.u32 	%rd118, %r460, 4;
	add.s64 	%rd15, %rd3, %rd118;
	mov.b32 	%r334, 1;
	st.local.u32 	[%rd15+4], %r334;
	setp.eq.s32 	%p85, %r57, 1;
	@%p85 bra 	$L__BB3_79;
	mov.b32 	%r335, 1;
	st.local.u32 	[%rd15+8], %r335;
	setp.eq.s32 	%p86, %r57, 2;
	@%p86 bra 	$L__BB3_79;
	mov.b32 	%r336, 1;
	st.local.u32 	[%rd15+12], %r336;
$L__BB3_79:
	add.s32 	%r451, %r451, 1;
	add.s32 	%r337, %r29, -1;
	st.local.u32 	[%rd13], %r337;
$L__BB3_80:
	add.s32 	%r450, %r450, 1;
	setp.ne.s32 	%p87, %r450, %r1;
	@%p87 bra 	$L__BB3_44;
	mul.wide.s32 	%rd119, %r18, 4;
	add.s64 	%rd120, %rd8, %rd119;
	st.global.u32 	[%rd120], %r451;
	add.s32 	%r445, %r445, 1;
	setp.eq.s32 	%p88, %r445, %r201;
	@%p88 bra 	$L__BB3_208;
	bra.uni 	$L__BB3_30;
$L__BB3_82:
	setp.lt.s32 	%p39, %r71, 1;
	@%p39 bra 	$L__BB3_96;
	and.b32  	%r89, %r71, 15;
	setp.lt.u32 	%p40, %r71, 16;
	mov.b32 	%r474, 0;
	@%p40 bra 	$L__BB3_86;
	and.b32  	%r474, %r71, 2147483632;
	mov.b32 	%r472, 0;
$L__BB3_85:
	.pragma "nounroll";
	mul.wide.u32 	%rd81, %r472, 4;
	add.s64 	%rd82, %rd3, %rd81;
	mov.b32 	%r273, 1;
	st.local.u32 	[%rd82+4], %r273;
	st.local.u32 	[%rd82+8], %r273;
	st.local.u32 	[%rd82+12], %r273;
	st.local.u32 	[%rd82+16], %r273;
	st.local.u32 	[%rd82+20], %r273;
	st.local.u32 	[%rd82+24], %r273;
	st.local.u32 	[%rd82+28], %r273;
	st.local.u32 	[%rd82+32], %r273;
	st.local.u32 	[%rd82+36], %r273;
	st.local.u32 	[%rd82+40], %r273;
	st.local.u32 	[%rd82+44], %r273;
	st.local.u32 	[%rd82+48], %r273;
	st.local.u32 	[%rd82+52], %r273;
	st.local.u32 	[%rd82+56], %r273;
	st.local.u32 	[%rd82+60], %r273;
	st.local.u32 	[%rd82+64], %r273;
	add.s32 	%r472, %r472, 16;
	setp.ne.s32 	%p41, %r472, %r474;
	@%p41 bra 	$L__BB3_85;
$L__BB3_86:
	setp.eq.s32 	%p42, %r89, 0;
	@%p42 bra 	$L__BB3_96;
	and.b32  	%r94, %r71, 7;
	setp.lt.u32 	%p43, %r89, 8;
	@%p43 bra 	$L__BB3_89;
	mul.wide.u32 	%rd83, %r474, 4;
	add.s64 	%rd84, %rd3, %rd83;
	mov.b32 	%r274, 1;
	st.local.u32 	[%rd84+4], %r274;
	st.local.u32 	[%rd84+8], %r274;
	st.local.u32 	[%rd84+12], %r274;
	st.local.u32 	[%rd84+16], %r274;
	st.local.u32 	[%rd84+20], %r274;
	st.local.u32 	[%rd84+24], %r274;
	st.local.u32 	[%rd84+28], %r274;
	st.local.u32 	[%rd84+32], %r274;
	add.s32 	%r474, %r474, 8;
$L__BB3_89:
	setp.eq.s32 	%p44, %r94, 0;
	@%p44 bra 	$L__BB3_96;
	and.b32  	%r97, %r71, 3;
	setp.lt.u32 	%p45, %r94, 4;
	@%p45 bra 	$L__BB3_92;
	mul.wide.u32 	%rd85, %r474, 4;
	add.s64 	%rd86, %rd3, %rd85;
	mov.b32 	%r275, 1;
	st.local.u32 	[%rd86+4], %r275;
	st.local.u32 	[%rd86+8], %r275;
	st.local.u32 	[%rd86+12], %r275;
	st.local.u32 	[%rd86+16], %r275;
	add.s32 	%r474, %r474, 4;
$L__BB3_92:
	setp.eq.s32 	%p46, %r97, 0;
	@%p46 bra 	$L__BB3_96;
	mul.wide.u32 	%rd87, %r474, 4;
	add.s64 	%rd19, %rd3, %rd87;
	mov.b32 	%r276, 1;
	st.local.u32 	[%rd19+4], %r276;
	setp.eq.s32 	%p47, %r97, 1;
	@%p47 bra 	$L__BB3_96;
	mov.b32 	%r277, 1;
	st.local.u32 	[%rd19+8], %r277;
	setp.eq.s32 	%p48, %r97, 2;
	@%p48 bra 	$L__BB3_96;
	mov.b32 	%r278, 1;
	st.local.u32 	[%rd19+12], %r278;
$L__BB3_96:
	add.s32 	%r465, %r465, 1;
	add.s32 	%r279, %r69, -1;
	st.local.u32 	[%rd17], %r279;
$L__BB3_97:
	add.s32 	%r464, %r464, 1;
	setp.ne.s32 	%p49, %r464, %r1;
	@%p49 bra 	$L__BB3_8;
	add.s64 	%rd89, %rd8, %rd68;
	st.global.u32 	[%rd89], %r465;
	add.s32 	%r463, %r463, 1;
	setp.eq.s32 	%p50, %r463, %r201;
	@%p50 bra 	$L__BB3_208;
	bra.uni 	$L__BB3_7;
$L__BB3_99:
	setp.lt.s32 	%p6, %r2, 1;
	@%p6 bra 	$L__BB3_110;
	and.b32  	%r104, %r2, 15;
	add.s32 	%r105, %r104, -1;
	and.b32  	%r106, %r2, 4;
	and.b32  	%r107, %r2, 2147483632;
	mov.b32 	%r477, 0;
$L__BB3_101:
	setp.lt.u32 	%p15, %r2, 16;
	mov.b32 	%r480, 0;
	@%p15 bra 	$L__BB3_104;
	mov.b32 	%r478, 0;
$L__BB3_103:
	.pragma "nounroll";
	mul.wide.u32 	%rd57, %r478, 4;
	add.s64 	%rd58, %rd6, %rd57;
	ld.global.u32 	%r224, [%rd58];
	add.s64 	%rd59, %rd4, %rd57;
	ld.global.u32 	%r225, [%rd58+4];
	ld.global.u32 	%r226, [%rd58+8];
	ld.global.u32 	%r227, [%rd58+12];
	st.local.v4.u32 	[%rd59], {%r224, %r225, %r226, %r227};
	ld.global.u32 	%r228, [%rd58+16];
	ld.global.u32 	%r229, [%rd58+20];
	ld.global.u32 	%r230, [%rd58+24];
	ld.global.u32 	%r231, [%rd58+28];
	st.local.v4.u32 	[%rd59+16], {%r228, %r229, %r230, %r231};
	ld.global.u32 	%r232, [%rd58+32];
	ld.global.u32 	%r233, [%rd58+36];
	ld.global.u32 	%r234, [%rd58+40];
	ld.global.u32 	%r235, [%rd58+44];
	st.local.v4.u32 	[%rd59+32], {%r232, %r233, %r234, %r235};
	ld.global.u32 	%r236, [%rd58+48];
	ld.global.u32 	%r237, [%rd58+52];
	ld.global.u32 	%r238, [%rd58+56];
	ld.global.u32 	%r239, [%rd58+60];
	st.local.v4.u32 	[%rd59+48], {%r236, %r237, %r238, %r239};
	add.s32 	%r478, %r478, 16;
	setp.ne.s32 	%p16, %r478, %r107;
	mov.u32 	%r480, %r107;
	@%p16 bra 	$L__BB3_103;
$L__BB3_104:
	setp.eq.s32 	%p17, %r104, 0;
	@%p17 bra 	$L__BB3_109;
	setp.lt.u32 	%p18, %r105, 7;
	@%p18 bra 	$L__BB3_107;
	mul.wide.u32 	%rd60, %r480, 4;
	add.s64 	%rd61, %rd6, %rd60;
	ld.global.u32 	%r240, [%rd61];
	add.s64 	%rd62, %rd4, %rd60;
	st.local.u32 	[%rd62], %r240;
	ld.global.u32 	%r241, [%rd61+4];
	st.local.u32 	[%rd62+4], %r241;
	ld.global.u32 	%r242, [%rd61+8];
	st.local.u32 	[%rd62+8], %r242;
	ld.global.u32 	%r243, [%rd61+12];
	st.local.u32 	[%rd62+12], %r243;
	ld.global.u32 	%r244, [%rd61+16];
	st.local.u32 	[%rd62+16], %r244;
	ld.global.u32 	%r245, [%rd61+20];
	st.local.u32 	[%rd62+20], %r245;
	ld.global.u32 	%r246, [%rd61+24];
	st.local.u32 	[%rd62+24], %r246;
	ld.global.u32 	%r247, [%rd61+28];
	st.local.u32 	[%rd62+28], %r247;
	add.s32 	%r480, %r480, 8;
$L__BB3_107:
	setp.eq.s32 	%p19, %r106, 0;
	@%p19 bra 	$L__BB3_109;
	mul.wide.u32 	%rd63, %r480, 4;
	add.s64 	%rd64, %rd6, %rd63;
	ld.global.u32 	%r248, [%rd64];
	add.s64 	%rd65, %rd4, %rd63;
	st.local.u32 	[%rd65], %r248;
	ld.global.u32 	%r249, [%rd64+4];
	st.local.u32 	[%rd65+4], %r249;
	ld.global.u32 	%r250, [%rd64+8];
	st.local.u32 	[%rd65+8], %r250;
	ld.global.u32 	%r251, [%rd64+12];
	st.local.u32 	[%rd65+12], %r251;
$L__BB3_109:
	shl.b32 	%r252, %r477, 7;
	add.s32 	%r253, %r252, %r7;
	mul.wide.s32 	%rd66, %r253, 4;
	add.s64 	%rd67, %rd8, %rd66;
	mov.b32 	%r254, 0;
	st.global.u32 	[%rd67], %r254;
	add.s32 	%r477, %r477, 1;
	setp.eq.s32 	%p20, %r477, %r201;
	@%p20 bra 	$L__BB3_208;
	bra.uni 	$L__BB3_101;
$L__BB3_110:
	and.b32  	%r115, %r201, 7;
	setp.lt.u32 	%p7, %r201, 8;
	mov.b32 	%r508, 0;
	@%p7 bra 	$L__BB3_113;
	and.b32  	%r508, %r201, 2147483640;
	mov.b32 	%r503, 0;
$L__BB3_112:
	.pragma "nounroll";
	shl.b32 	%r207, %r503, 7;
	add.s32 	%r208, %r207, %r7;
	mul.wide.u32 	%rd47, %r208, 4;
	add.s64 	%rd48, %rd8, %rd47;
	mov.b32 	%r209, 0;
	st.global.u32 	[%rd48], %r209;
	add.s32 	%r210, %r208, 128;
	mul.wide.s32 	%rd49, %r210, 4;
	add.s64 	%rd50, %rd8, %rd49;
	st.global.u32 	[%rd50], %r209;
	st.global.u32 	[%rd50+512], %r209;
	st.global.u32 	[%rd50+1024], %r209;
	st.global.u32 	[%rd50+1536], %r209;
	st.global.u32 	[%rd50+2048], %r209;
	st.global.u32 	[%rd50+2560], %r209;
	st.global.u32 	[%rd50+3072], %r209;
	add.s32 	%r503, %r503, 8;
	setp.eq.s32 	%p8, %r503, %r508;
	@%p8 bra 	$L__BB3_113;
	bra.uni 	$L__BB3_112;
$L__BB3_113:
	setp.eq.s32 	%p9, %r115, 0;
	@%p9 bra 	$L__BB3_208;
	and.b32  	%r196, %r201, 3;
	setp.lt.u32 	%p10, %r115, 4;
	@%p10 bra 	$L__BB3_116;
	shl.b32 	%r211, %r508, 7;
	add.s32 	%r212, %r211, %r7;
	mul.wide.s32 	%rd51, %r212, 4;
	add.s64 	%rd52, %rd8, %rd51;
	mov.b32 	%r213, 0;
	st.global.u32 	[%rd52], %r213;
	st.global.u32 	[%rd52+512], %r213;
	st.global.u32 	[%rd52+1024], %r213;
	st.global.u32 	[%rd52+1536], %r213;
	add.s32 	%r508, %r508, 4;
$L__BB3_116:
	setp.eq.s32 	%p11, %r196, 0;
	@%p11 bra 	$L__BB3_208;
	setp.eq.s32 	%p12, %r196, 1;
	@%p12 bra 	$L__BB3_119;
	shl.b32 	%r214, %r508, 7;
	add.s32 	%r215, %r214, %r7;
	mul.wide.s32 	%rd53, %r215, 4;
	add.s64 	%rd54, %rd8, %rd53;
	mov.b32 	%r216, 0;
	st.global.u32 	[%rd54], %r216;
	st.global.u32 	[%rd54+512], %r216;
	add.s32 	%r508, %r508, 2;
$L__BB3_119:
	and.b32  	%r217, %r201, 1;
	setp.eq.b32 	%p13, %r217, 1;
	not.pred 	%p14, %p13;
	@%p14 bra 	$L__BB3_208;
	shl.b32 	%r218, %r508, 7;
	add.s32 	%r219, %r218, %r7;
	mul.wide.s32 	%rd55, %r219, 4;
	add.s64 	%rd56, %rd8, %rd55;
	mov.b32 	%r220, 0;
	st.global.u32 	[%rd56], %r220;
	bra.uni 	$L__BB3_208;
$L__BB3_121:
	setp.lt.s32 	%p89, %r201, 1;
	@%p89 bra 	$L__BB3_208;
	setp.lt.s32 	%p90, %r1, 1;
	@%p90 bra 	$L__BB3_179;
	and.b32  	%r117, %r2, 15;
	and.b32  	%r118, %r2, 7;
	add.s32 	%r119, %r118, -1;
	and.b32  	%r120, %r2, 2147483632;
	and.b32  	%r121, %r2, 3;
	neg.s32 	%r122, %r120;
	mov.b32 	%r481, 0;
$L__BB3_124:
	shl.b32 	%r385, %r481, 7;
	add.s32 	%r124, %r385, %r7;
	setp.ge.s32 	%p108, %r124, %r5;
	@%p108 bra 	$L__BB3_178;
	setp.lt.s32 	%p109, %r2, 1;
	mul.wide.s32 	%rd135, %r124, 4;
	add.s64 	%rd20, %rd7, %rd135;
	mov.b32 	%r386, 24;
	st.local.u32 	[%rd1], %r386;
	mov.b32 	%r387, 0;
	st.local.u32 	[%rd1+4], %r387;
	st.local.u32 	[%rd1+8], %r387;
	st.local.u32 	[%rd1+12], %r387;
	st.local.u32 	[%rd1+16], %r387;
	st.local.u32 	[%rd1+20], %r387;
	st.local.u32 	[%rd1+24], %r387;
	st.local.u32 	[%rd1+28], %r387;
	st.local.u32 	[%rd1+32], %r387;
	st.local.u32 	[%rd1+36], %r387;
	st.local.u32 	[%rd1+40], %r387;
	st.local.u32 	[%rd1+44], %r387;
	st.local.u32 	[%rd1+48], %r387;
	st.local.u32 	[%rd1+52], %r387;
	st.local.u32 	[%rd1+56], %r387;
	st.local.u32 	[%rd1+60], %r387;
	st.local.u32 	[%rd1+64], %r387;
	st.local.u32 	[%rd1+68], %r387;
	st.local.u32 	[%rd1+72], %r387;
	st.local.u32 	[%rd1+76], %r387;
	st.local.u32 	[%rd1+80], %r387;
	st.local.u32 	[%rd1+84], %r387;
	st.local.u32 	[%rd1+88], %r387;
	st.local.u32 	[%rd1+92], %r387;
	st.local.u32 	[%rd1+96], %r387;
	@%p109 bra 	$L__BB3_139;
	add.s32 	%r389, %r2, -1;
	setp.lt.u32 	%p110, %r389, 15;
	mov.b32 	%r484, 0;
	@%p110 bra 	$L__BB3_129;
	add.s64 	%rd164, %rd6, 32;
	add.s64 	%rd163, %rd2, 32;
	mov.u32 	%r482, %r122;
$L__BB3_128:
	.pragma "nounroll";
	ld.global.u32 	%r390, [%rd164+-32];
	ld.global.u32 	%r391, [%rd164+-28];
	ld.global.u32 	%r392, [%rd164+-24];
	ld.global.u32 	%r393, [%rd164+-20];
	st.local.v4.u32 	[%rd163+-32], {%r390, %r391, %r392, %r393};
	ld.global.u32 	%r394, [%rd164+-16];
	ld.global.u32 	%r395, [%rd164+-12];
	ld.global.u32 	%r396, [%rd164+-8];
	ld.global.u32 	%r397, [%rd164+-4];
	st.local.v4.u32 	[%rd163+-16], {%r394, %r395, %r396, %r397};
	ld.global.u32 	%r398, [%rd164];
	ld.global.u32 	%r399, [%rd164+4];
	ld.global.u32 	%r400, [%rd164+8];
	ld.global.u32 	%r401, [%rd164+12];
	st.local.v4.u32 	[%rd163], {%r398, %r399, %r400, %r401};
	ld.global.u32 	%r402, [%rd164+16];
	ld.global.u32 	%r403, [%rd164+20];
	ld.global.u32 	%r404, [%rd164+24];
	ld.global.u32 	%r405, [%rd164+28];
	st.local.v4.u32 	[%rd163+16], {%r402, %r403, %r404, %r405};
	add.s32 	%r482, %r482, 16;
	add.s64 	%rd164, %rd164, 64;
	add.s64 	%rd163, %rd163, 64;
	setp.ne.s32 	%p111, %r482, 0;
	mov.u32 	%r484, %r120;
	@%p111 bra 	$L__BB3_128;
$L__BB3_129:
	setp.eq.s32 	%p112, %r117, 0;
	@%p112 bra 	$L__BB3_139;
	add.s32 	%r406, %r117, -1;
	setp.lt.u32 	%p113, %r406, 7;
	@%p113 bra 	$L__BB3_132;
	mul.wide.u32 	%rd136, %r484, 4;
	add.s64 	%rd137, %rd6, %rd136;
	ld.global.u32 	%r407, [%rd137];
	add.s64 	%rd138, %rd2, %rd136;
	st.local.u32 	[%rd138], %r407;
	ld.global.u32 	%r408, [%rd137+4];
	st.local.u32 	[%rd138+4], %r408;
	ld.global.u32 	%r409, [%rd137+8];
	st.local.u32 	[%rd138+8], %r409;
	ld.global.u32 	%r410, [%rd137+12];
	st.local.u32 	[%rd138+12], %r410;
	ld.global.u32 	%r411, [%rd137+16];
	st.local.u32 	[%rd138+16], %r411;
	ld.global.u32 	%r412, [%rd137+20];
	st.local.u32 	[%rd138+20], %r412;
	ld.global.u32 	%r413, [%rd137+24];
	st.local.u32 	[%rd138+24], %r413;
	ld.global.u32 	%r414, [%rd137+28];
	st.local.u32 	[%rd138+28], %r414;
	add.s32 	%r484, %r484, 8;
$L__BB3_132:
	setp.eq.s32 	%p114, %r118, 0;
	@%p114 bra 	$L__BB3_139;
	setp.lt.u32 	%p115, %r119, 3;
	@%p115 bra 	$L__BB3_135;
	mul.wide.u32 	%rd139, %r484, 4;
	add.s64 	%rd140, %rd6, %rd139;
	ld.global.u32 	%r415, [%rd140];
	add.s64 	%rd141, %rd2, %rd139;
	st.local.u32 	[%rd141], %r415;
	ld.global.u32 	%r416, [%rd140+4];
	st.local.u32 	[%rd141+4], %r416;
	ld.global.u32 	%r417, [%rd140+8];
	st.local.u32 	[%rd141+8], %r417;
	ld.global.u32 	%r418, [%rd140+12];
	st.local.u32 	[%rd141+12], %r418;
	add.s32 	%r484, %r484, 4;
$L__BB3_135:
	setp.eq.s32 	%p116, %r121, 0;
	@%p116 bra 	$L__BB3_139;
	setp.eq.s32 	%p117, %r121, 1;
	mul.wide.u32 	%rd142, %r484, 4;
	add.s64 	%rd27, %rd6, %rd142;
	ld.global.u32 	%r419, [%rd27];
	add.s64 	%rd28, %rd2, %rd142;
	st.local.u32 	[%rd28], %r419;
	@%p117 bra 	$L__BB3_139;
	setp.eq.s32 	%p118, %r121, 2;
	ld.global.u32 	%r420, [%rd27+4];
	st.local.u32 	[%rd28+4], %r420;
	@%p118 bra 	$L__BB3_139;
	ld.global.u32 	%r421, [%rd27+8];
	st.local.u32 	[%rd28+8], %r421;
$L__BB3_139:
	ld.global.u32 	%r132, [%rd20];
	mov.b32 	%r486, 0;
	mov.u32 	%r487, %r486;
$L__BB3_140:
	shr.u32 	%r423, %r132, %r486;
	and.b32  	%r424, %r423, 1;
	setp.eq.b32 	%p119, %r424, 1;
	not.pred 	%p120, %p119;
	@%p120 bra 	$L__BB3_176;
	mul.wide.u32 	%rd143, %r486, 16;
	add.s64 	%rd29, %rd5, %rd143;
	ld.global.u32 	%r425, [%rd29+12];
	mul.wide.s32 	%rd144, %r425, 4;
	add.s64 	%rd30, %rd2, %rd144;
	ld.local.u32 	%r135, [%rd30];
	setp.eq.s32 	%p121, %r135, 0;
	@%p121 bra 	$L__BB3_176;
	ld.global.u32 	%r136, [%rd29+4];
	ld.global.u32 	%r137, [%rd29+8];
	setp.le.s32 	%p122, %r137, %r136;
	@%p122 bra 	$L__BB3_176;
	mov.u32 	%r488, %r136;
$L__BB3_144:
	mul.wide.s32 	%rd145, %r488, 4;
	add.s64 	%rd146, %rd1, %rd145;
	ld.local.u32 	%r426, [%rd146+4];
	setp.ne.s32 	%p123, %r426, 0;
	@%p123 bra 	$L__BB3_176;
	add.s32 	%r488, %r488, 1;
	setp.ne.s32 	%p124, %r488, %r137;
	@%p124 bra 	$L__BB3_144;
	setp.eq.s32 	%p125, %r136, 0;
	@%p125 bra 	$L__BB3_161;
	setp.lt.s32 	%p126, %r137, %r136;
	@%p126 bra 	$L__BB3_175;
	add.s32 	%r491, %r136, -1;
	sub.s32 	%r427, %r137, %r136;
	add.s32 	%r141, %r427, 1;
	and.b32  	%r142, %r141, 15;
	setp.lt.u32 	%p127, %r427, 15;
	@%p127 bra 	$L__BB3_151;
	and.b32  	%r143, %r141, -16;
	mov.b32 	%r490, 0;
$L__BB3_150:
	.pragma "nounroll";
	mul.wide.s32 	%rd147, %r491, 4;
	add.s64 	%rd148, %rd1, %rd147;
	mov.b32 	%r429, 1;
	st.local.u32 	[%rd148+4], %r429;
	st.local.u32 	[%rd148+8], %r429;
	st.local.u32 	[%rd148+12], %r429;
	st.local.u32 	[%rd148+16], %r429;
	st.local.u32 	[%rd148+20], %r429;
	st.local.u32 	[%rd148+24], %r429;
	st.local.u32 	[%rd148+28], %r429;
	st.local.u32 	[%rd148+32], %r429;
	st.local.u32 	[%rd148+36], %r429;
	st.local.u32 	[%rd148+40], %r429;
	st.local.u32 	[%rd148+44], %r429;
	st.local.u32 	[%rd148+48], %r429;
	st.local.u32 	[%rd148+52], %r429;
	st.local.u32 	[%rd148+56], %r429;
	st.local.u32 	[%rd148+60], %r429;
	st.local.u32 	[%rd148+64], %r429;
	add.s32 	%r491, %r491, 16;
	add.s32 	%r490, %r490, 16;
	setp.ne.s32 	%p128, %r490, %r143;
	@%p128 bra 	$L__BB3_150;
$L__BB3_151:
	setp.eq.s32 	%p129, %r142, 0;
	@%p129 bra 	$L__BB3_175;
	and.b32  	%r149, %r141, 7;
	setp.lt.u32 	%p130, %r142, 8;
	@%p130 bra 	$L__BB3_154;
	mul.wide.s32 	%rd149, %r491, 4;
	add.s64 	%rd150, %rd1, %rd149;
	mov.b32 	%r430, 1;
	st.local.u32 	[%rd150+4], %r430;
	st.local.u32 	[%rd150+8], %r430;
	st.local.u32 	[%rd150+12], %r430;
	st.local.u32 	[%rd150+16], %r430;
	st.local.u32 	[%rd150+20], %r430;
	st.local.u32 	[%rd150+24], %r430;
	st.local.u32 	[%rd150+28], %r430;
	st.local.u32 	[%rd150+32], %r430;
	add.s32 	%r491, %r491, 8;
$L__BB3_154:
	setp.eq.s32 	%p131, %r149, 0;
	@%p131 bra 	$L__BB3_175;
	and.b32  	%r152, %r141, 3;
	setp.lt.u32 	%p132, %r149, 4;
	@%p132 bra 	$L__BB3_157;
	mul.wide.s32 	%rd151, %r491, 4;
	add.s64 	%rd152, %rd1, %rd151;
	mov.b32 	%r431, 1;
	st.local.u32 	[%rd152+4], %r431;
	st.local.u32 	[%rd152+8], %r431;
	st.local.u32 	[%rd152+12], %r431;
	st.local.u32 	[%rd152+16], %r431;
	add.s32 	%r491, %r491, 4;
$L__BB3_157:
	setp.eq.s32 	%p133, %r152, 0;
	@%p133 bra 	$L__BB3_175;
	mul.wide.s32 	%rd153, %r491, 4;
	add.s64 	%rd31, %rd1, %rd153;
	mov.b32 	%r432, 1;
	st.local.u32 	[%rd31+4], %r432;
	setp.eq.s32 	%p134, %r152, 1;
	@%p134 bra 	$L__BB3_175;
	mov.b32 	%r433, 1;
	st.local.u32 	[%rd31+8], %r433;
	setp.eq.s32 	%p135, %r152, 2;
	@%p135 bra 	$L__BB3_175;
	mov.b32 	%r434, 1;
	st.local.u32 	[%rd31+12], %r434;
	bra.uni 	$L__BB3_175;
$L__BB3_161:
	setp.lt.s32 	%p136, %r137, 1;
	@%p136 bra 	$L__BB3_175;
	and.b32  	%r155, %r137, 15;
	setp.lt.u32 	%p137, %r137, 16;
	mov.b32 	%r496, 0;
	@%p137 bra 	$L__BB3_165;
	and.b32  	%r496, %r137, 2147483632;
	mov.b32 	%r494, 0;
$L__BB3_164:
	.pragma "nounroll";
	mul.wide.u32 	%rd154, %r494, 4;
	add.s64 	%rd155, %rd1, %rd154;
	mov.b32 	%r437, 1;
	st.local.u32 	[%rd155+4], %r437;
	st.local.u32 	[%rd155+8], %r437;
	st.local.u32 	[%rd155+12], %r437;
	st.local.u32 	[%rd155+16], %r437;
	st.local.u32 	[%rd155+20], %r437;
	st.local.u32 	[%rd155+24], %r437;
	st.local.u32 	[%rd155+28], %r437;
	st.local.u32 	[%rd155+32], %r437;
	st.local.u32 	[%rd155+36], %r437;
	st.local.u32 	[%rd155+40], %r437;
	st.local.u32 	[%rd155+44], %r437;
	st.local.u32 	[%rd155+48], %r437;
	st.local.u32 	[%rd155+52], %r437;
	st.local.u32 	[%rd155+56], %r437;
	st.local.u32 	[%rd155+60], %r437;
	st.local.u32 	[%rd155+64], %r437;
	add.s32 	%r494, %r494, 16;
	setp.ne.s32 	%p138, %r494, %r496;
	@%p138 bra 	$L__BB3_164;
$L__BB3_165:
	setp.eq.s32 	%p139, %r155, 0;
	@%p139 bra 	$L__BB3_175;
	and.b32  	%r160, %r137, 7;
	setp.lt.u32 	%p140, %r155, 8;
	@%p140 bra 	$L__BB3_168;
	mul.wide.u32 	%rd156, %r496, 4;
	add.s64 	%rd157, %rd1, %rd156;
	mov.b32 	%r438, 1;
	st.local.u32 	[%rd157+4], %r438;
	st.local.u32 	[%rd157+8], %r438;
	st.local.u32 	[%rd157+12], %r438;
	st.local.u32 	[%rd157+16], %r438;
	st.local.u32 	[%rd157+20], %r438;
	st.local.u32 	[%rd157+24], %r438;
	st.local.u32 	[%rd157+28], %r438;
	st.local.u32 	[%rd157+32], %r438;
	add.s32 	%r496, %r496, 8;
$L__BB3_168:
	setp.eq.s32 	%p141, %r160, 0;
	@%p141 bra 	$L__BB3_175;
	and.b32  	%r163, %r137, 3;
	setp.lt.u32 	%p142, %r160, 4;
	@%p142 bra 	$L__BB3_171;
	mul.wide.u32 	%rd158, %r496, 4;
	add.s64 	%rd159, %rd1, %rd158;
	mov.b32 	%r439, 1;
	st.local.u32 	[%rd159+4], %r439;
	st.local.u32 	[%rd159+8], %r439;
	st.local.u32 	[%rd159+12], %r439;
	st.local.u32 	[%rd159+16], %r439;
	add.s32 	%r496, %r496, 4;
$L__BB3_171:
	setp.eq.s32 	%p143, %r163, 0;
	@%p143 bra 	$L__BB3_175;
	mul.wide.u32 	%rd160, %r496, 4;
	add.s64 	%rd32, %rd1, %rd160;
	mov.b32 	%r440, 1;
	st.local.u32 	[%rd32+4], %r440;
	setp.eq.s32 	%p144, %r163, 1;
	@%p144 bra 	$L__BB3_175;
	mov.b32 	%r441, 1;
	st.local.u32 	[%rd32+8], %r441;
	setp.eq.s32 	%p145, %r163, 2;
	@%p145 bra 	$L__BB3_175;
	mov.b32 	%r442, 1;
	st.local.u32 	[%rd32+12], %r442;
$L__BB3_175:
	add.s32 	%r487, %r487, 1;
	add.s32 	%r443, %r135, -1;
	st.local.u32 	[%rd30], %r443;
$L__BB3_176:
	add.s32 	%r486, %r486, 1;
	setp.ne.s32 	%p146, %r486, %r1;
	@%p146 bra 	$L__BB3_140;
	mul.wide.s32 	%rd161, %r124, 4;
	add.s64 	%rd162, %rd8, %rd161;
	st.global.u32 	[%rd162], %r487;
$L__BB3_178:
	add.s32 	%r481, %r481, 1;
	setp.eq.s32 	%p147, %r481, %r201;
	@%p147 bra 	$L__BB3_208;
	bra.uni 	$L__BB3_124;
$L__BB3_179:
	setp.lt.s32 	%p91, %r2, 1;
	@%p91 bra 	$L__BB3_192;
	and.b32  	%r170, %r2, 15;
	add.s32 	%r171, %r170, -1;
	and.b32  	%r172, %r2, 4;
	and.b32  	%r173, %r2, 2147483632;
	mov.b32 	%r499, 0;
$L__BB3_181:
	shl.b32 	%r352, %r499, 7;
	add.s32 	%r175, %r352, %r7;
	setp.ge.s32 	%p101, %r175, %r5;
	@%p101 bra 	$L__BB3_191;
	setp.lt.u32 	%p102, %r2, 16;
	mov.b32 	%r502, 0;
	@%p102 bra 	$L__BB3_185;
	mov.b32 	%r500, 0;
$L__BB3_184:
	.pragma "nounroll";
	mul.wide.u32 	%rd124, %r500, 4;
	add.s64 	%rd125, %rd6, %rd124;
	ld.global.u32 	%r355, [%rd125];
	add.s64 	%rd126, %rd2, %rd124;
	ld.global.u32 	%r356, [%rd125+4];
	ld.global.u32 	%r357, [%rd125+8];
	ld.global.u32 	%r358, [%rd125+12];
	st.local.v4.u32 	[%rd126], {%r355, %r356, %r357, %r358};
	ld.global.u32 	%r359, [%rd125+16];
	ld.global.u32 	%r360, [%rd125+20];
	ld.global.u32 	%r361, [%rd125+24];
	ld.global.u32 	%r362, [%rd125+28];
	st.local.v4.u32 	[%rd126+16], {%r359, %r360, %r361, %r362};
	ld.global.u32 	%r363, [%rd125+32];
	ld.global.u32 	%r364, [%rd125+36];
	ld.global.u32 	%r365, [%rd125+40];
	ld.global.u32 	%r366, [%rd125+44];
	st.local.v4.u32 	[%rd126+32], {%r363, %r364, %r365, %r366};
	ld.global.u32 	%r367, [%rd125+48];
	ld.global.u32 	%r368, [%rd125+52];
	ld.global.u32 	%r369, [%rd125+56];
	ld.global.u32 	%r370, [%rd125+60];
	st.local.v4.u32 	[%rd126+48], {%r367, %r368, %r369, %r370};
	add.s32 	%r500, %r500, 16;
	setp.ne.s32 	%p103, %r500, %r173;
	mov.u32 	%r502, %r173;
	@%p103 bra 	$L__BB3_184;
$L__BB3_185:
	setp.eq.s32 	%p104, %r170, 0;
	@%p104 bra 	$L__BB3_190;
	setp.lt.u32 	%p105, %r171, 7;
	@%p105 bra 	$L__BB3_188;
	mul.wide.u32 	%rd127, %r502, 4;
	add.s64 	%rd128, %rd6, %rd127;
	ld.global.u32 	%r371, [%rd128];
	add.s64 	%rd129, %rd2, %rd127;
	st.local.u32 	[%rd129], %r371;
	ld.global.u32 	%r372, [%rd128+4];
	st.local.u32 	[%rd129+4], %r372;
	ld.global.u32 	%r373, [%rd128+8];
	st.local.u32 	[%rd129+8], %r373;
	ld.global.u32 	%r374, [%rd128+12];
	st.local.u32 	[%rd129+12], %r374;
	ld.global.u32 	%r375, [%rd128+16];
	st.local.u32 	[%rd129+16], %r375;
	ld.global.u32 	%r376, [%rd128+20];
	st.local.u32 	[%rd129+20], %r376;
	ld.global.u32 	%r377, [%rd128+24];
	st.local.u32 	[%rd129+24], %r377;
	ld.global.u32 	%r378, [%rd128+28];
	st.local.u32 	[%rd129+28], %r378;
	add.s32 	%r502, %r502, 8;
$L__BB3_188:
	setp.eq.s32 	%p106, %r172, 0;
	@%p106 bra 	$L__BB3_190;
	mul.wide.u32 	%rd130, %r502, 4;
	add.s64 	%rd131, %rd6, %rd130;
	ld.global.u32 	%r379, [%rd131];
	add.s64 	%rd132, %rd2, %rd130;
	st.local.u32 	[%rd132], %r379;
	ld.global.u32 	%r380, [%rd131+4];
	st.local.u32 	[%rd132+4], %r380;
	ld.global.u32 	%r381, [%rd131+8];
	st.local.u32 	[%rd132+8], %r381;
	ld.global.u32 	%r382, [%rd131+12];
	st.local.u32 	[%rd132+12], %r382;
$L__BB3_190:
	mul.wide.s32 	%rd133, %r175, 4;
	add.s64 	%rd134, %rd8, %rd133;
	mov.b32 	%r383, 0;
	st.global.u32 	[%rd134], %r383;
$L__BB3_191:
	add.s32 	%r499, %r499, 1;
	setp.eq.s32 	%p107, %r499, %r201;
	@%p107 bra 	$L__BB3_208;
	bra.uni 	$L__BB3_181;
$L__BB3_192:
	and.b32  	%r182, %r201, 3;
	setp.lt.u32 	%p92, %r201, 4;
	mov.b32 	%r505, 0;
	@%p92 bra 	$L__BB3_203;
	and.b32  	%r505, %r201, 2147483644;
	mov.b32 	%r504, 0;
$L__BB3_194:
	shl.b32 	%r340, %r504, 7;
	add.s32 	%r187, %r340, %r7;
	setp.ge.s32 	%p93, %r187, %r5;
	mul.wide.s32 	%rd121, %r187, 4;
	add.s64 	%rd33, %rd8, %rd121;
	@%p93 bra 	$L__BB3_196;
	mov.b32 	%r341, 0;
	st.global.u32 	[%rd33], %r341;
$L__BB3_196:
	add.s32 	%r342, %r187, 128;
	setp.ge.s32 	%p94, %r342, %r5;
	@%p94 bra 	$L__BB3_198;
	mov.b32 	%r343, 0;
	st.global.u32 	[%rd33+512], %r343;
$L__BB3_198:
	add.s32 	%r344, %r187, 256;
	setp.ge.s32 	%p95, %r344, %r5;
	@%p95 bra 	$L__BB3_200;
	mov.b32 	%r345, 0;
	st.global.u32 	[%rd33+1024], %r345;
$L__BB3_200:
	add.s32 	%r346, %r187, 384;
	setp.ge.s32 	%p96, %r346, %r5;
	@%p96 bra 	$L__BB3_202;
	mov.b32 	%r347, 0;
	st.global.u32 	[%rd33+1536], %r347;
$L__BB3_202:
	add.s32 	%r504, %r504, 4;
	setp.ne.s32 	%p97, %r504, %r505;
	@%p97 bra 	$L__BB3_194;
$L__BB3_203:
	setp.eq.s32 	%p98, %r182, 0;
	@%p98 bra 	$L__BB3_208;
	mov.b32 	%r507, 0;
$L__BB3_205:
	.pragma "nounroll";
	shl.b32 	%r349, %r505, 7;
	add.s32 	%r192, %r349, %r7;
	setp.ge.s32 	%p99, %r192, %r5;
	@%p99 bra 	$L__BB3_207;
	mul.wide.s32 	%rd122, %r192, 4;
	add.s64 	%rd123, %rd8, %rd122;
	mov.b32 	%r350, 0;
	st.global.u32 	[%rd123], %r350;
$L__BB3_207:
	add.s32 	%r505, %r505, 1;
	add.s32 	%r507, %r507, 1;
	setp.eq.s32 	%p100, %r507, %r182;
	@%p100 bra 	$L__BB3_208;
	bra.uni 	$L__BB3_205;
$L__BB3_208:
	ret;

}
	// .globl	_ZN3cub18CUB_300001_SM_10006detail9transform16transform_kernelINS2_10policy_hubILb1EN4cuda3std3__45tupleIJN6thrust24THRUST_300001_SM_1000_NS6detail15normal_iteratorINSA_10device_ptrIiEEEEEEEE10policy1000El15searchMoviesGpuSF_JPiEEEvT0_iT1_T2_DpNS2_10kernel_argIT3_EE
.visible .entry _ZN3cub18CUB_300001_SM_10006detail9transform16transform_kernelINS2_10policy_hubILb1EN4cuda3std3__45tupleIJN6thrust24THRUST_300001_SM_1000_NS6detail15normal_iteratorINSA_10device_ptrIiEEEEEEEE10policy1000El15searchMoviesGpuSF_JPiEEEvT0_iT1_T2_DpNS2_10kernel_argIT3_EE(
	.param .u64 _ZN3cub18CUB_300001_SM_10006detail9transform16transform_kernelINS2_10policy_hubILb1EN4cuda3std3__45tupleIJN6thrust24THRUST_300001_SM_1000_NS6detail15normal_iteratorINSA_10device_ptrIiEEEEEEEE10policy1000El15searchMoviesGpuSF_JPiEEEvT0_iT1_T2_DpNS2_10kernel_argIT3_EE_param_0,
	.param .u32 _ZN3cub18CUB_300001_SM_10006detail9transform16transform_kernelINS2_10policy_hubILb1EN4cuda3std3__45tupleIJN6thrust24THRUST_300001_SM_1000_NS6detail15normal_iteratorINSA_10device_ptrIiEEEEEEEE10policy1000El15searchMoviesGpuSF_JPiEEEvT0_iT1_T2_DpNS2_10kernel_argIT3_EE_param_1,
	.param .align 8 .b8 _ZN3cub18CUB_300001_SM_10006detail9transform16transform_kernelINS2_10policy_hubILb1EN4cuda3std3__45tupleIJN6thrust24THRUST_300001_SM_1000_NS6detail15normal_iteratorINSA_10device_ptrIiEEEEEEEE10policy1000El15searchMoviesGpuSF_JPiEEEvT0_iT1_T2_DpNS2_10kernel_argIT3_EE_param_2[24],
	.param .align 8 .b8 _ZN3cub18CUB_300001_SM_10006detail9transform16transform_kernelINS2_10policy_hubILb1EN4cuda3std3__45tupleIJN6thrust24THRUST_300001_SM_1000_NS6detail15normal_iteratorINSA_10device_ptrIiEEEEEEEE10policy1000El15searchMoviesGpuSF_JPiEEEvT0_iT1_T2_DpNS2_10kernel_argIT3_EE_param_3[8],
	.param .align 8 .b8 _ZN3cub18CUB_300001_SM_10006detail9transform16transform_kernelINS2_10policy_hubILb1EN4cuda3std3__45tupleIJN6thrust24THRUST_300001_SM_1000_NS6detail15normal_iteratorINSA_10device_ptrIiEEEEEEEE10policy1000El15searchMoviesGpuSF_JPiEEEvT0_iT1_T2_DpNS2_10kernel_argIT3_EE_param_4[16]
)
.maxntid 128
{
	.local .align 16 .b8 	__local_depot4[192];
	.reg .b64 	%SP;
	.reg .b64 	%SPL;
	.reg .pred 	%p<149>;
	.reg .b32 	%r<508>;
	.reg .b64 	%rd<171>;

	mov.u64 	%SPL, __local_depot4;
	ld.param.u64 	%rd34, [_ZN3cub18CUB_300001_SM_10006detail9transform16transform_kernelINS2_10policy_hubILb1EN4cuda3std3__45tupleIJN6thrust24THRUST_300001_SM_1000_NS6detail15normal_iteratorINSA_10device_ptrIiEEEEEEEE10policy1000El15searchMoviesGpuSF_JPiEEEvT0_iT1_T2_DpNS2_10kernel_argIT3_EE_param_0];
	ld.param.u64 	%rd35, [_ZN3cub18CUB_300001_SM_10006detail9transform16transform_kernelINS2_10policy_hubILb1EN4cuda3std3__45tupleIJN6thrust24THRUST_300001_SM_1000_NS6detail15normal_iteratorINSA_10device_ptrIiEEEEEEEE10policy1000El15searchMoviesGpuSF_JPiEEEvT0_iT1_T2_DpNS2_10kernel_argIT3_EE_param_4];
	ld.param.u64 	%rd36, [_ZN3cub18CUB_300001_SM_10006detail9transform16transform_kernelINS2_10policy_hubILb1EN4cuda3std3__45tupleIJN6thrust24THRUST_300001_SM_1000_NS6detail15normal_iteratorINSA_10device_ptrIiEEEEEEEE10policy1000El15searchMoviesGpuSF_JPiEEEvT0_iT1_T2_DpNS2_10kernel_argIT3_EE_param_3];
	ld.param.u64 	%rd37, [_ZN3cub18CUB_300001_SM_10006detail9transform16transform_kernelINS2_10policy_hubILb1EN4cuda3std3__45tupleIJN6thrust24THRUST_300001_SM_1000_NS6detail15normal_iteratorINSA_10device_ptrIiEEEEEEEE10policy1000El15searchMoviesGpuSF_JPiEEEvT0_iT1_T2_DpNS2_10kernel_argIT3_EE_param_2+16];
	ld.param.u64 	%rd38, [_ZN3cub18CUB_300001_SM_10006detail9transform16transform_kernelINS2_10policy_hubILb1EN4cuda3std3__45tupleIJN6thrust24THRUST_300001_SM_1000_NS6detail15normal_iteratorINSA_10device_ptrIiEEEEEEEE10policy1000El15searchMoviesGpuSF_JPiEEEvT0_iT1_T2_DpNS2_10kernel_argIT3_EE_param_2+8];
	ld.param.u32 	%r201, [_ZN3cub18CUB_300001_SM_10006detail9transform16transform_kernelINS2_10policy_hubILb1EN4cuda3std3__45tupleIJN6thrust24THRUST_300001_SM_1000_NS6detail15normal_iteratorINSA_10device_ptrIiEEEEEEEE10policy1000El15searchMoviesGpuSF_JPiEEEvT0_iT1_T2_DpNS2_10kernel_argIT3_EE_param_1];
	ld.param.v2.u32 	{%r1, %r2}, [_ZN3cub18CUB_300001_SM_10006detail9transform16transform_kernelINS2_10policy_hubILb1EN4cuda3std3__45tupleIJN6thrust24THRUST_300001_SM_1000_NS6detail15normal_iteratorINSA_10device_ptrIiEEEEEEEE10policy1000El15searchMoviesGpuSF_JPiEEEvT0_iT1_T2_DpNS2_10kernel_argIT3_EE_param_2];
	add.u64 	%rd1, %SPL, 0;
	add.u64 	%rd2, %SPL, 112;
	add.u64 	%rd3, %SPL, 0;
	add.u64 	%rd4, %SPL, 112;
	cvta.to.global.u64 	%rd5, %rd38;
	cvta.to.global.u64 	%rd6, %rd37;
	cvta.to.global.u64 	%rd43, %rd36;
	cvta.to.global.u64 	%rd44, %rd35;
	shl.b32 	%r3, %r201, 7;
	mov.u32 	%r202, %ctaid.x;
	cvt.u64.u32 	%rd45, %r202;
	cvt.s64.s32 	%rd46, %r3;
	mul.lo.s64 	%rd47, %rd46, %rd45;
	sub.s64 	%rd48, %rd34, %rd47;
	min.s64 	%rd49, %rd48, %rd46;
	cvt.u32.u64 	%r4, %rd49;
	shl.b64 	%rd50, %rd47, 2;
	add.s64 	%rd7, %rd44, %rd50;
	add.s64 	%rd8, %rd43, %rd50;
	shl.b32 	%r5, %r4, 2;
	mov.u32 	%r6, %tid.x;
	shl.b32 	%r441, %r6, 7;
	setp.ge.s32 	%p1, %r441, %r5;
	@%p1 bra 	$L__BB4_2;
$L__BB4_1:
	.pragma "nounroll";
	cvt.u64.u32 	%rd52, %r441;
	add.s64 	%rd51, %rd7, %rd52;
	// begin inline asm
	prefetch.global.L2 [%rd51];
	// end inline asm
	add.s32 	%r441, %r441, 16384;
	setp.lt.s32 	%p2, %r441, %r5;
	@%p2 bra 	$L__BB4_1;
$L__BB4_2:
	setp.eq.s32 	%p3, %r3, %r4;
	@%p3 bra 	$L__BB4_132;
	setp.lt.s32 	%p4, %r201, 1;
	@%p4 bra 	$L__BB4_210;
	setp.lt.s32 	%p5, %r1, 1;
	@%p5 bra 	$L__BB4_103;
	setp.gt.s32 	%p23, %r2, 0;
	@%p23 bra 	$L__BB4_30;
	mov.b32 	%r460, 0;
$L__BB4_7:
	shl.b32 	%r250, %r460, 7;
	add.s32 	%r64, %r250, %r6;
	setp.ge.s32 	%p24, %r64, %r4;
	@%p24 bra 	$L__BB4_102;
	mul.wide.s32 	%rd67, %r64, 4;
	add.s64 	%rd68, %rd7, %rd67;
	mov.b32 	%r252, 24;
	st.local.u32 	[%rd1], %r252;
	mov.b32 	%r461, 0;
	st.local.u32 	[%rd1+4], %r461;
	st.local.u32 	[%rd1+8], %r461;
	st.local.u32 	[%rd1+12], %r461;
	st.local.u32 	[%rd1+16], %r461;
	st.local.u32 	[%rd1+20], %r461;
	st.local.u32 	[%rd1+24], %r461;
	st.local.u32 	[%rd1+28], %r461;
	st.local.u32 	[%rd1+32], %r461;
	st.local.u32 	[%rd1+36], %r461;
	st.local.u32 	[%rd1+40], %r461;
	st.local.u32 	[%rd1+44], %r461;
	st.local.u32 	[%rd1+48], %r461;
	st.local.u32 	[%rd1+52], %r461;
	st.local.u32 	[%rd1+56], %r461;
	st.local.u32 	[%rd1+60], %r461;
	st.local.u32 	[%rd1+64], %r461;
	st.local.u32 	[%rd1+68], %r461;
	st.local.u32 	[%rd1+72], %r461;
	st.local.u32 	[%rd1+76], %r461;
	st.local.u32 	[%rd1+80], %r461;
	st.local.u32 	[%rd1+84], %r461;
	st.local.u32 	[%rd1+88], %r461;
	st.local.u32 	[%rd1+92], %r461;
	st.local.u32 	[%rd1+96], %r461;
	ld.global.u32 	%r65, [%rd68];
	mov.u32 	%r462, %r461;
$L__BB4_9:
	shr.u32 	%r253, %r65, %r461;
	and.b32  	%r254, %r253, 1;
	setp.eq.b32 	%p25, %r254, 1;
	not.pred 	%p26, %p25;
	@%p26 bra 	$L__BB4_100;
	mul.wide.u32 	%rd69, %r461, 16;
	add.s64 	%rd16, %rd5, %rd69;
	ld.global.u32 	%r255, [%rd16+12];
	mul.wide.s32 	%rd70, %r255, 4;
	add.s64 	%rd17, %rd2, %rd70;
	ld.local.u32 	%r68, [%rd17];
	setp.eq.s32 	%p27, %r68, 0;
	@%p27 bra 	$L__BB4_100;
	ld.global.u32 	%r69, [%rd16+4];
	ld.global.u32 	%r70, [%rd16+8];
	setp.le.s32 	%p28, %r70, %r69;
	@%p28 bra 	$L__BB4_100;
	mov.u32 	%r463, %r69;
$L__BB4_13:
	mul.wide.s32 	%rd71, %r463, 4;
	add.s64 	%rd72, %rd1, %rd71;
	ld.local.u32 	%r256, [%rd72+4];
	setp.ne.s32 	%p29, %r256, 0;
	@%p29 bra 	$L__BB4_100;
	add.s32 	%r463, %r463, 1;
	setp.ne.s32 	%p30, %r463, %r70;
	@%p30 bra 	$L__BB4_13;
	setp.eq.s32 	%p31, %r69, 0;
	@%p31 bra 	$L__BB4_85;
	setp.lt.s32 	%p32, %r70, %r69;
	@%p32 bra 	$L__BB4_99;
	add.s32 	%r466, %r69, -1;
	sub.s32 	%r257, %r70, %r69;
	add.s32 	%r74, %r257, 1;
	and.b32  	%r75, %r74, 15;
	setp.lt.u32 	%p33, %r257, 15;
	@%p33 bra 	$L__BB4_20;
	and.b32  	%r76, %r74, -16;
	mov.b32 	%r465, 0;
$L__BB4_19:
	.pragma "nounroll";
	mul.wide.s32 	%rd73, %r466, 4;
	add.s64 	%rd74, %rd1, %rd73;
	mov.b32 	%r259, 1;
	st.local.u32 	[%rd74+4], %r259;
	st.local.u32 	[%rd74+8], %r259;
	st.local.u32 	[%rd74+12], %r259;
	st.local.u32 	[%rd74+16], %r259;
	st.local.u32 	[%rd74+20], %r259;
	st.local.u32 	[%rd74+24], %r259;
	st.local.u32 	[%rd74+28], %r259;
	st.local.u32 	[%rd74+32], %r259;
	st.local.u32 	[%rd74+36], %r259;
	st.local.u32 	[%rd74+40], %r259;
	st.local.u32 	[%rd74+44], %r259;
	st.local.u32 	[%rd74+48], %r259;
	st.local.u32 	[%rd74+52], %r259;
	st.local.u32 	[%rd74+56], %r259;
	st.local.u32 	[%rd74+60], %r259;
	st.local.u32 	[%rd74+64], %r259;
	add.s32 	%r466, %r466, 16;
	add.s32 	%r465, %r465, 16;
	setp.ne.s32 	%p34, %r465, %r76;
	@%p34 bra 	$L__BB4_19;
$L__BB4_20:
	setp.eq.s32 	%p35, %r75, 0;
	@%p35 bra 	$L__BB4_99;
	and.b32  	%r82, %r74, 7;
	setp.lt.u32 	%p36, %r75, 8;
	@%p36 bra 	$L__BB4_23;
	mul.wide.s32 	%rd75, %r466, 4;
	add.s64 	%rd76, %rd1, %rd75;
	mov.b32 	%r260, 1;
	st.local.u32 	[%rd76+4], %r260;
	st.local.u32 	[%rd76+8], %r260;
	st.local.u32 	[%rd76+12], %r260;
	st.local.u32 	[%rd76+16], %r260;
	st.local.u32 	[%rd76+20], %r260;
	st.local.u32 	[%rd76+24], %r260;
	st.local.u32 	[%rd76+28], %r260;
	st.local.u32 	[%rd76+32], %r260;
	add.s32 	%r466, %r466, 8;
$L__BB4_23:
	setp.eq.s32 	%p37, %r82, 0;
	@%p37 bra 	$L__BB4_99;
	and.b32  	%r85, %r74, 3;
	setp.lt.u32 	%p38, %r82, 4;
	@%p38 bra 	$L__BB4_26;
	mul.wide.s32 	%rd77, %r466, 4;
	add.s64 	%rd78, %rd1, %rd77;
	mov.b32 	%r261, 1;
	st.local.u32 	[%rd78+4], %r261;
	st.local.u32 	[%rd78+8], %r261;
	st.local.u32 	[%rd78+12], %r261;
	st.local.u32 	[%rd78+16], %r261;
	add.s32 	%r466, %r466, 4;
$L__BB4_26:
	setp.eq.s32 	%p39, %r85, 0;
	@%p39 bra 	$L__BB4_99;
	mul.wide.s32 	%rd79, %r466, 4;
	add.s64 	%rd18, %rd1, %rd79;
	mov.b32 	%r262, 1;
	st.local.u32 	[%rd18+4], %r262;
	setp.eq.s32 	%p40, %r85, 1;
	@%p40 bra 	$L__BB4_99;
	mov.b32 	%r263, 1;
	st.local.u32 	[%rd18+8], %r263;
	setp.eq.s32 	%p41, %r85, 2;
	@%p41 bra 	$L__BB4_99;
	mov.b32 	%r264, 1;
	st.local.u32 	[%rd18+12], %r264;
	bra.uni 	$L__BB4_99;
$L__BB4_30:
	and.b32  	%r10, %r2, 15;
	add.s32 	%r11, %r10, -1;
	and.b32  	%r12, %r2, 7;
	add.s32 	%r13, %r12, -1;
	and.b32  	%r14, %r2, 2147483632;
	and.b32  	%r15, %r2, 3;
	mov.b32 	%r442, 0;
$L__BB4_31:
	shl.b32 	%r275, %r442, 7;
	add.s32 	%r17, %r275, %r6;
	setp.ge.s32 	%p54, %r17, %r4;
	@%p54 bra 	$L__BB4_84;
	setp.lt.u32 	%p55, %r2, 16;
	mul.wide.s32 	%rd89, %r17, 4;
	add.s64 	%rd9, %rd7, %rd89;
	mov.b32 	%r277, 24;
	st.local.u32 	[%rd1], %r277;
	mov.b32 	%r445, 0;
	st.local.u32 	[%rd1+4], %r445;
	st.local.u32 	[%rd1+8], %r445;
	st.local.u32 	[%rd1+12], %r445;
	st.local.u32 	[%rd1+16], %r445;
	st.local.u32 	[%rd1+20], %r445;
	st.local.u32 	[%rd1+24], %r445;
	st.local.u32 	[%rd1+28], %r445;
	st.local.u32 	[%rd1+32], %r445;
	st.local.u32 	[%rd1+36], %r445;
	st.local.u32 	[%rd1+40], %r445;
	st.local.u32 	[%rd1+44], %r445;
	st.local.u32 	[%rd1+48], %r445;
	st.local.u32 	[%rd1+52], %r445;
	st.local.u32 	[%rd1+56], %r445;
	st.local.u32 	[%rd1+60], %r445;
	st.local.u32 	[%rd1+64], %r445;
	st.local.u32 	[%rd1+68], %r445;
	st.local.u32 	[%rd1+72], %r445;
	st.local.u32 	[%rd1+76], %r445;
	st.local.u32 	[%rd1+80], %r445;
	st.local.u32 	[%rd1+84], %r445;
	st.local.u32 	[%rd1+88], %r445;
	st.local.u32 	[%rd1+92], %r445;
	st.local.u32 	[%rd1+96], %r445;
	@%p55 bra 	$L__BB4_35;
	mov.b32 	%r443, 0;
$L__BB4_34:
	.pragma "nounroll";
	mul.wide.u32 	%rd90, %r443, 4;
	add.s64 	%rd91, %rd6, %rd90;
	ld.global.u32 	%r279, [%rd91];
	add.s64 	%rd92, %rd2, %rd90;
	ld.global.u32 	%r280, [%rd91+4];
	ld.global.u32 	%r281, [%rd91+8];
	ld.global.u32 	%r282, [%rd91+12];
	st.local.v4.u32 	[%rd92], {%r279, %r280, %r281, %r282};
	ld.global.u32 	%r283, [%rd91+16];
	ld.global.u32 	%r284, [%rd91+20];
	ld.global.u32 	%r285, [%rd91+24];
	ld.global.u32 	%r286, [%rd91+28];
	st.local.v4.u32 	[%rd92+16], {%r283, %r284, %r285, %r286};
	ld.global.u32 	%r287, [%rd91+32];
	ld.global.u32 	%r288, [%rd91+36];
	ld.global.u32 	%r289, [%rd91+40];
	ld.global.u32 	%r290, [%rd91+44];
	st.local.v4.u32 	[%rd92+32], {%r287, %r288, %r289, %r290};
	ld.global.u32 	%r291, [%rd91+48];
	ld.global.u32 	%r292, [%rd91+52];
	ld.global.u32 	%r293, [%rd91+56];
	ld.global.u32 	%r294, [%rd91+60];
	st.local.v4.u32 	[%rd92+48], {%r291, %r292, %r293, %r294};
	add.s32 	%r443, %r443, 16;
	setp.ne.s32 	%p56, %r443, %r14;
	mov.u32 	%r445, %r14;
	@%p56 bra 	$L__BB4_34;
$L__BB4_35:
	setp.eq.s32 	%p57, %r10, 0;
	@%p57 bra 	$L__BB4_45;
	setp.lt.u32 	%p58, %r11, 7;
	@%p58 bra 	$L__BB4_38;
	mul.wide.u32 	%rd93, %r445, 4;
	add.s64 	%rd94, %rd6, %rd93;
	ld.global.u32 	%r295, [%rd94];
	add.s64 	%rd95, %rd2, %rd93;
	st.local.u32 	[%rd95], %r295;
	ld.global.u32 	%r296, [%rd94+4];
	st.local.u32 	[%rd95+4], %r296;
	ld.global.u32 	%r297, [%rd94+8];
	st.local.u32 	[%rd95+8], %r297;
	ld.global.u32 	%r298, [%rd94+12];
	st.local.u32 	[%rd95+12], %r298;
	ld.global.u32 	%r299, [%rd94+16];
	st.local.u32 	[%rd95+16], %r299;
	ld.global.u32 	%r300, [%rd94+20];
	st.local.u32 	[%rd95+20], %r300;
	ld.global.u32 	%r301, [%rd94+24];
	st.local.u32 	[%rd95+24], %r301;
	ld.global.u32 	%r302, [%rd94+28];
	st.local.u32 	[%rd95+28], %r302;
	add.s32 	%r445, %r445, 8;
$L__BB4_38:
	setp.eq.s32 	%p59, %r12, 0;
	@%p59 bra 	$L__BB4_45;
	setp.lt.u32 	%p60, %r13, 3;
	@%p60 bra 	$L__BB4_41;
	mul.wide.u32 	%rd96, %r445, 4;
	add.s64 	%rd97, %rd6, %rd96;
	ld.global.u32 	%r303, [%rd97];
	add.s64 	%rd98, %rd2, %rd96;
	st.local.u32 	[%rd98], %r303;
	ld.global.u32 	%r304, [%rd97+4];
	st.local.u32 	[%rd98+4], %r304;
	ld.global.u32 	%r305, [%rd97+8];
	st.local.u32 	[%rd98+8], %r305;
	ld.global.u32 	%r306, [%rd97+12];
	st.local.u32 	[%rd98+12], %r306;
	add.s32 	%r445, %r445, 4;
$L__BB4_41:
	setp.eq.s32 	%p61, %r15, 0;
	@%p61 bra 	$L__BB4_45;
	setp.eq.s32 	%p62, %r15, 1;
	mul.wide.u32 	%rd99, %r445, 4;
	add.s64 	%rd10, %rd6, %rd99;
	ld.global.u32 	%r307, [%rd10];
	add.s64 	%rd11, %rd2, %rd99;
	st.local.u32 	[%rd11], %r307;
	@%p62 bra 	$L__BB4_45;
	setp.eq.s32 	%p63, %r15, 2;
	ld.global.u32 	%r308, [%rd10+4];
	st.local.u32 	[%rd11+4], %r308;
	@%p63 bra 	$L__BB4_45;
	ld.global.u32 	%r309, [%rd10+8];
	st.local.u32 	[%rd11+8], %r309;
$L__BB4_45:
	ld.global.u32 	%r25, [%rd9];
	mov.b32 	%r447, 0;
	mov.u32 	%r448, %r447;
$L__BB4_46:
	shr.u32 	%r311, %r25, %r447;
	and.b32  	%r312, %r311, 1;
	setp.eq.b32 	%p64, %r312, 1;
	not.pred 	%p65, %p64;
	@%p65 bra 	$L__BB4_82;
	mul.wide.u32 	%rd100, %r447, 16;
	add.s64 	%rd12, %rd5, %rd100;
	ld.global.u32 	%r313, [%rd12+12];
	mul.wide.s32 	%rd101, %r313, 4;
	add.s64 	%rd13, %rd2, %rd101;
	ld.local.u32 	%r28, [%rd13];
	setp.eq.s32 	%p66, %r28, 0;
	@%p66 bra 	$L__BB4_82;
	ld.global.u32 	%r29, [%rd12+4];
	ld.global.u32 	%r30, [%rd12+8];
	setp.le.s32 	%p67, %r30, %r29;
	@%p67 bra 	$L__BB4_82;
	mov.u32 	%r449, %r29;
$L__BB4_50:
	mul.wide.s32 	%rd102, %r449, 4;
	add.s64 	%rd103, %rd1, %rd102;
	ld.local.u32 	%r314, [%rd103+4];
	setp.ne.s32 	%p68, %r314, 0;
	@%p68 bra 	$L__BB4_82;
	add.s32 	%r449, %r449, 1;
	setp.ne.s32 	%p69, %r449, %r30;
	@%p69 bra 	$L__BB4_50;
	setp.eq.s32 	%p70, %r29, 0;
	@%p70 bra 	$L__BB4_67;
	setp.lt.s32 	%p71, %r30, %r29;
	@%p71 bra 	$L__BB4_81;
	add.s32 	%r452, %r29, -1;
	sub.s32 	%r315, %r30, %r29;
	add.s32 	%r34, %r315, 1;
	and.b32  	%r35, %r34, 15;
	setp.lt.u32 	%p72, %r315, 15;
	@%p72 bra 	$L__BB4_57;
	and.b32  	%r36, %r34, -16;
	mov.b32 	%r451, 0;
$L__BB4_56:
	.pragma "nounroll";
	mul.wide.s32 	%rd104, %r452, 4;
	add.s64 	%rd105, %rd1, %rd104;
	mov.b32 	%r317, 1;
	st.local.u32 	[%rd105+4], %r317;
	st.local.u32 	[%rd105+8], %r317;
	st.local.u32 	[%rd105+12], %r317;
	st.local.u32 	[%rd105+16], %r317;
	st.local.u32 	[%rd105+20], %r317;
	st.local.u32 	[%rd105+24], %r317;
	st.local.u32 	[%rd105+28], %r317;
	st.local.u32 	[%rd105+32], %r317;
	st.local.u32 	[%rd105+36], %r317;
	st.local.u32 	[%rd105+40], %r317;
	st.local.u32 	[%rd105+44], %r317;
	st.local.u32 	[%rd105+48], %r317;
	st.local.u32 	[%rd105+52], %r317;
	st.local.u32 	[%rd105+56], %r317;
	st.local.u32 	[%rd105+60], %r317;
	st.local.u32 	[%rd105+64], %r317;
	add.s32 	%r452, %r452, 16;
	add.s32 	%r451, %r451, 16;
	setp.ne.s32 	%p73, %r451, %r36;
	@%p73 bra 	$L__BB4_56;
$L__BB4_57:
	setp.eq.s32 	%p74, %r35, 0;
	@%p74 bra 	$L__BB4_81;
	and.b32  	%r42, %r34, 7;
	setp.lt.u32 	%p75, %r35, 8;
	@%p75 bra 	$L__BB4_60;
	mul.wide.s32 	%rd106, %r452, 4;
	add.s64 	%rd107, %rd1, %rd106;
	mov.b32 	%r318, 1;
	st.local.u32 	[%rd107+4], %r318;
	st.local.u32 	[%rd107+8], %r318;
	st.local.u32 	[%rd107+12], %r318;
	st.local.u32 	[%rd107+16], %r318;
	st.local.u32 	[%rd107+20], %r318;
	st.local.u32 	[%rd107+24], %r318;
	st.local.u32 	[%rd107+28], %r318;
	st.local.u32 	[%rd107+32], %r318;
	add.s32 	%r452, %r452, 8;
$L__BB4_60:
	setp.eq.s32 	%p76, %r42, 0;
	@%p76 bra 	$L__BB4_81;
	and.b32  	%r45, %r34, 3;
	setp.lt.u32 	%p77, %r42, 4;
	@%p77 bra 	$L__BB4_63;
	mul.wide.s32 	%rd108, %r452, 4;
	add.s64 	%rd109, %rd1, %rd108;
	mov.b32 	%r319, 1;
	st.local.u32 	[%rd109+4], %r319;
	st.local.u32 	[%rd109+8], %r319;
	st.local.u32 	[%rd109+12], %r319;
	st.local.u32 	[%rd109+16], %r319;
	add.s32 	%r452, %r452, 4;
$L__BB4_63:
	setp.eq.s32 	%p78, %r45, 0;
	@%p78 bra 	$L__BB4_81;
	mul.wide.s32 	%rd110, %r452, 4;
	add.s64 	%rd14, %rd1, %rd110;
	mov.b32 	%r320, 1;
	st.local.u32 	[%rd14+4], %r320;
	setp.eq.s32 	%p79, %r45, 1;
	@%p79 bra 	$L__BB4_81;
	mov.b32 	%r321, 1;
	st.local.u32 	[%rd14+8], %r321;
	setp.eq.s32 	%p80, %r45, 2;
	@%p80 bra 	$L__BB4_81;
	mov.b32 	%r322, 1;
	st.local.u32 	[%rd14+12], %r322;
	bra.uni 	$L__BB4_81;
$L__BB4_67:
	setp.lt.s32 	%p81, %r30, 1;
	@%p81 bra 	$L__BB4_81;
	and.b32  	%r48, %r30, 15;
	setp.lt.u32 	%p82, %r30, 16;
	mov.b32 	%r457, 0;
	@%p82 bra 	$L__BB4_71;
	and.b32  	%r457, %r30, 2147483632;
	mov.b32 	%r455, 0;
$L__BB4_70:
	.pragma "nounroll";
	mul.wide.u32 	%rd111, %r455, 4;
	add.s64 	%rd112, %rd1, %rd111;
	mov.b32 	%r325, 1;
	st.local.u32 	[%rd112+4], %r325;
	st.local.u32 	[%rd112+8], %r325;
	st.local.u32 	[%rd112+12], %r325;
	st.local.u32 	[%rd112+16], %r325;
	st.local.u32 	[%rd112+20], %r325;
	st.local.u32 	[%rd112+24], %r325;
	st.local.u32 	[%rd112+28], %r325;
	st.local.u32 	[%rd112+32], %r325;
	st.local.u32 	[%rd112+36], %r325;
	st.local.u32 	[%rd112+40], %r325;
	st.local.u32 	[%rd112+44], %r325;
	st.local.u32 	[%rd112+48], %r325;
	st.local.u32 	[%rd112+52], %r325;
	st.local.u32 	[%rd112+56], %r325;
	st.local.u32 	[%rd112+60], %r325;
	st.local.u32 	[%rd112+64], %r325;
	add.s32 	%r455, %r455, 16;
	setp.ne.s32 	%p83, %r455, %r457;
	@%p83 bra 	$L__BB4_70;
$L__BB4_71:
	setp.eq.s32 	%p84, %r48, 0;
	@%p84 bra 	$L__BB4_81;
	and.b32  	%r53, %r30, 7;
	setp.lt.u32 	%p85, %r48, 8;
	@%p85 bra 	$L__BB4_74;
	mul.wide.u32 	%rd113, %r457, 4;
	add.s64 	%rd114, %rd1, %rd113;
	mov.b32 	%r326, 1;
	st.local.u32 	[%rd114+4], %r326;
	st.local.u32 	[%rd114+8], %r326;
	st.local.u32 	[%rd114+12], %r326;
	st.local.u32 	[%rd114+16], %r326;
	st.local.u32 	[%rd114+20], %r326;
	st.local.u32 	[%rd114+24], %r326;
	st.local.u32 	[%rd114+28], %r326;
	st.local.u32 	[%rd114+32], %r326;
	add.s32 	%r457, %r457, 8;
$L__BB4_74:
	setp.eq.s32 	%p86, %r53, 0;
	@%p86 bra 	$L__BB4_81;
	and.b32  	%r56, %r30, 3;
	setp.lt.u32 	%p87, %r53, 4;
	@%p87 bra 	$L__BB4_77;
	mul.wide.u32 	%rd115, %r457, 4;
	add.s64 	%rd116, %rd1, %rd115;
	mov.b32 	%r327, 1;
	st.local.u32 	[%rd116+4], %r327;
	st.local.u32 	[%rd116+8], %r327;
	st.local.u32 	[%rd116+12], %r327;
	st.local.u32 	[%rd116+16], %r327;
	add.s32 	%r457, %r457, 4;
$L__BB4_77:
	setp.eq.s32 	%p88, %r56, 0;
	@%p88 bra 	$L__BB4_81;
	mul.wide.u32 	%rd117, %r457, 4;
	add.s64 	%rd15, %rd1, %rd117;
	mov.b32 	%r328, 1;
	st.local.u32 	[%rd15+4], %r328;
	setp.eq.s32 	%p89, %r56, 1;
	@%p89 bra 	$L__BB4_81;
	mov.b32 	%r329, 1;
	st.local.u32 	[%rd15+8], %r329;
	setp.eq.s32 	%p90, %r56, 2;
	@%p90 bra 	$L__BB4_81;
	mov.b32 	%r330, 1;
	st.local.u32 	[%rd15+12], %r330;
$L__BB4_81:
	add.s32 	%r448, %r448, 1;
	add.s32 	%r331, %r28, -1;
	st.local.u32 	[%rd13], %r331;
$L__BB4_82:
	add.s32 	%r447, %r447, 1;
	setp.ne.s32 	%p91, %r447, %r1;
	@%p91 bra 	$L__BB4_46;
	mul.wide.s32 	%rd118, %r17, 4;
	add.s64 	%rd119, %rd8, %rd118;
	st.global.u32 	[%rd119], %r448;
$L__BB4_84:
	add.s32 	%r442, %r442, 1;
	setp.eq.s32 	%p92, %r442, %r201;
	@%p92 bra 	$L__BB4_210;
	bra.uni 	$L__BB4_31;
$L__BB4_85:
	setp.lt.s32 	%p42, %r70, 1;
	@%p42 bra 	$L__BB4_99;
	and.b32  	%r88, %r70, 15;
	setp.lt.u32 	%p43, %r70, 16;
	mov.b32 	%r471, 0;
	@%p43 bra 	$L__BB4_89;
	and.b32  	%r471, %r70, 2147483632;
	mov.b32 	%r469, 0;
$L__BB4_88:
	.pragma "nounroll";
	mul.wide.u32 	%rd80, %r469, 4;
	add.s64 	%rd81, %rd1, %rd80;
	mov.b32 	%r267, 1;
	st.local.u32 	[%rd81+4], %r267;
	st.local.u32 	[%rd81+8], %r267;
	st.local.u32 	[%rd81+12], %r267;
	st.local.u32 	[%rd81+16], %r267;
	st.local.u32 	[%rd81+20], %r267;
	st.local.u32 	[%rd81+24], %r267;
	st.local.u32 	[%rd81+28], %r267;
	st.local.u32 	[%rd81+32], %r267;
	st.local.u32 	[%rd81+36], %r267;
	st.local.u32 	[%rd81+40], %r267;
	st.local.u32 	[%rd81+44], %r267;
	st.local.u32 	[%rd81+48], %r267;
	st.local.u32 	[%rd81+52], %r267;
	st.local.u32 	[%rd81+56], %r267;
	st.local.u32 	[%rd81+60], %r267;
	st.local.u32 	[%rd81+64], %r267;
	add.s32 	%r469, %r469, 16;
	setp.ne.s32 	%p44, %r469, %r471;
	@%p44 bra 	$L__BB4_88;
$L__BB4_89:
	setp.eq.s32 	%p45, %r88, 0;
	@%p45 bra 	$L__BB4_99;
	and.b32  	%r93, %r70, 7;
	setp.lt.u32 	%p46, %r88, 8;
	@%p46 bra 	$L__BB4_92;
	mul.wide.u32 	%rd82, %r471, 4;
	add.s64 	%rd83, %rd1, %rd82;
	mov.b32 	%r268, 1;
	st.local.u32 	[%rd83+4], %r268;
	st.local.u32 	[%rd83+8], %r268;
	st.local.u32 	[%rd83+12], %r268;
	st.local.u32 	[%rd83+16], %r268;
	st.local.u32 	[%rd83+20], %r268;
	st.local.u32 	[%rd83+24], %r268;
	st.local.u32 	[%rd83+28], %r268;
	st.local.u32 	[%rd83+32], %r268;
	add.s32 	%r471, %r471, 8;
$L__BB4_92:
	setp.eq.s32 	%p47, %r93, 0;
	@%p47 bra 	$L__BB4_99;
	and.b32  	%r96, %r70, 3;
	setp.lt.u32 	%p48, %r93, 4;
	@%p48 bra 	$L__BB4_95;
	mul.wide.u32 	%rd84, %r471, 4;
	add.s64 	%rd85, %rd1, %rd84;
	mov.b32 	%r269, 1;
	st.local.u32 	[%rd85+4], %r269;
	st.local.u32 	[%rd85+8], %r269;
	st.local.u32 	[%rd85+12], %r269;
	st.local.u32 	[%rd85+16], %r269;
	add.s32 	%r471, %r471, 4;
$L__BB4_95:
	setp.eq.s32 	%p49, %r96, 0;
	@%p49 bra 	$L__BB4_99;
	mul.wide.u32 	%rd86, %r471, 4;
	add.s64 	%rd19, %rd1, %rd86;
	mov.b32 	%r270, 1;
	st.local.u32 	[%rd19+4], %r270;
	setp.eq.s32 	%p50, %r96, 1;
	@%p50 bra 	$L__BB4_99;
	mov.b32 	%r271, 1;
	st.local.u32 	[%rd19+8], %r271;
	setp.eq.s32 	%p51, %r96, 2;
	@%p51 bra 	$L__BB4_99;
	mov.b32 	%r272, 1;
	st.local.u32 	[%rd19+12], %r272;
$L__BB4_99:
	add.s32 	%r462, %r462, 1;
	add.s32 	%r273, %r68, -1;
	st.local.u32 	[%rd17], %r273;
$L__BB4_100:
	add.s32 	%r461, %r461, 1;
	setp.ne.s32 	%p52, %r461, %r1;
	@%p52 bra 	$L__BB4_9;
	mul.wide.s32 	%rd87, %r64, 4;
	add.s64 	%rd88, %rd8, %rd87;
	st.global.u32 	[%rd88], %r462;
$L__BB4_102:
	add.s32 	%r460, %r460, 1;
	setp.eq.s32 	%p53, %r460, %r201;
	@%p53 bra 	$L__BB4_210;
	bra.uni 	$L__BB4_7;
$L__BB4_103:
	setp.lt.s32 	%p6, %r2, 1;
	@%p6 bra 	$L__BB4_116;
	and.b32  	%r103, %r2, 15;
	add.s32 	%r104, %r103, -1;
	and.b32  	%r105, %r2, 4;
	and.b32  	%r106, %r2, 2147483632;
	mov.b32 	%r474, 0;
$L__BB4_105:
	shl.b32 	%r217, %r474, 7;
	add.s32 	%r108, %r217, %r6;
	setp.ge.s32 	%p16, %r108, %r4;
	@%p16 bra 	$L__BB4_115;
	setp.lt.u32 	%p17, %r2, 16;
	mov.b32 	%r477, 0;
	@%p17 bra 	$L__BB4_109;
	mov.b32 	%r475, 0;
$L__BB4_108:
	.pragma "nounroll";
	mul.wide.u32 	%rd56, %r475, 4;
	add.s64 	%rd57, %rd6, %rd56;
	ld.global.u32 	%r220, [%rd57];
	add.s64 	%rd58, %rd2, %rd56;
	ld.global.u32 	%r221, [%rd57+4];
	ld.global.u32 	%r222, [%rd57+8];
	ld.global.u32 	%r223, [%rd57+12];
	st.local.v4.u32 	[%rd58], {%r220, %r221, %r222, %r223};
	ld.global.u32 	%r224, [%rd57+16];
	ld.global.u32 	%r225, [%rd57+20];
	ld.global.u32 	%r226, [%rd57+24];
	ld.global.u32 	%r227, [%rd57+28];
	st.local.v4.u32 	[%rd58+16], {%r224, %r225, %r226, %r227};
	ld.global.u32 	%r228, [%rd57+32];
	ld.global.u32 	%r229, [%rd57+36];
	ld.global.u32 	%r230, [%rd57+40];
	ld.global.u32 	%r231, [%rd57+44];
	st.local.v4.u32 	[%rd58+32], {%r228, %r229, %r230, %r231};
	ld.global.u32 	%r232, [%rd57+48];
	ld.global.u32 	%r233, [%rd57+52];
	ld.global.u32 	%r234, [%rd57+56];
	ld.global.u32 	%r235, [%rd57+60];
	st.local.v4.u32 	[%rd58+48], {%r232, %r233, %r234, %r235};
	add.s32 	%r475, %r475, 16;
	setp.ne.s32 	%p18, %r475, %r106;
	mov.u32 	%r477, %r106;
	@%p18 bra 	$L__BB4_108;
$L__BB4_109:
	setp.eq.s32 	%p19, %r103, 0;
	@%p19 bra 	$L__BB4_114;
	setp.lt.u32 	%p20, %r104, 7;
	@%p20 bra 	$L__BB4_112;
	mul.wide.u32 	%rd59, %r477, 4;
	add.s64 	%rd60, %rd6, %rd59;
	ld.global.u32 	%r236, [%rd60];
	add.s64 	%rd61, %rd2, %rd59;
	st.local.u32 	[%rd61], %r236;
	ld.global.u32 	%r237, [%rd60+4];
	st.local.u32 	[%rd61+4], %r237;
	ld.global.u32 	%r238, [%rd60+8];
	st.local.u32 	[%rd61+8], %r238;
	ld.global.u32 	%r239, [%rd60+12];
	st.local.u32 	[%rd61+12], %r239;
	ld.global.u32 	%r240, [%rd60+16];
	st.local.u32 	[%rd61+16], %r240;
	ld.global.u32 	%r241, [%rd60+20];
	st.local.u32 	[%rd61+20], %r241;
	ld.global.u32 	%r242, [%rd60+24];
	st.local.u32 	[%rd61+24], %r242;
	ld.global.u32 	%r243, [%rd60+28];
	st.local.u32 	[%rd61+28], %r243;
	add.s32 	%r477, %r477, 8;
$L__BB4_112:
	setp.eq.s32 	%p21, %r105, 0;
	@%p21 bra 	$L__BB4_114;
	mul.wide.u32 	%rd62, %r477, 4;
	add.s64 	%rd63, %rd6, %rd62;
	ld.global.u32 	%r244, [%rd63];
	add.s64 	%rd64, %rd2, %rd62;
	st.local.u32 	[%rd64], %r244;
	ld.global.u32 	%r245, [%rd63+4];
	st.local.u32 	[%rd64+4], %r245;
	ld.global.u32 	%r246, [%rd63+8];
	st.local.u32 	[%rd64+8], %r246;
	ld.global.u32 	%r247, [%rd63+12];
	st.local.u32 	[%rd64+12], %r247;
$L__BB4_114:
	mul.wide.s32 	%rd65, %r108, 4;
	add.s64 	%rd66, %rd8, %rd65;
	mov.b32 	%r248, 0;
	st.global.u32 	[%rd66], %r248;
$L__BB4_115:
	add.s32 	%r474, %r474, 1;
	setp.eq.s32 	%p22, %r474, %r201;
	@%p22 bra 	$L__BB4_210;
	bra.uni 	$L__BB4_105;
$L__BB4_116:
	and.b32  	%r115, %r201, 3;
	setp.lt.u32 	%p7, %r201, 4;
	mov.b32 	%r505, 0;
	@%p7 bra 	$L__BB4_127;
	and.b32  	%r505, %r201, 2147483644;
	mov.b32 	%r501, 0;
$L__BB4_118:
	shl.b32 	%r205, %r501, 7;
	add.s32 	%r187, %r205, %r6;
	setp.ge.s32 	%p8, %r187, %r4;
	mul.wide.s32 	%rd53, %r187, 4;
	add.s64 	%rd33, %rd8, %rd53;
	@%p8 bra 	$L__BB4_120;
	mov.b32 	%r206, 0;
	st.global.u32 	[%rd33], %r206;
$L__BB4_120:
	add.s32 	%r207, %r187, 128;
	setp.ge.s32 	%p9, %r207, %r4;
	@%p9 bra 	$L__BB4_122;
	mov.b32 	%r208, 0;
	st.global.u32 	[%rd33+512], %r208;
$L__BB4_122:
	add.s32 	%r209, %r187, 256;
	setp.ge.s32 	%p10, %r209, %r4;
	@%p10 bra 	$L__BB4_124;
	mov.b32 	%r210, 0;
	st.global.u32 	[%rd33+1024], %r210;
$L__BB4_124:
	add.s32 	%r211, %r187, 384;
	setp.ge.s32 	%p11, %r211, %r4;
	@%p11 bra 	$L__BB4_126;
	mov.b32 	%r212, 0;
	st.global.u32 	[%rd33+1536], %r212;
$L__BB4_126:
	add.s32 	%r501, %r501, 4;
	setp.eq.s32 	%p12, %r501, %r505;
	@%p12 bra 	$L__BB4_127;
	bra.uni 	$L__BB4_118;
$L__BB4_127:
	setp.eq.s32 	%p13, %r115, 0;
	@%p13 bra 	$L__BB4_210;
	mov.b32 	%r507, 0;
$L__BB4_129:
	.pragma "nounroll";
	shl.b32 	%r214, %r505, 7;
	add.s32 	%r198, %r214, %r6;
	setp.ge.s32 	%p14, %r198, %r4;
	@%p14 bra 	$L__BB4_131;
	mul.wide.s32 	%rd54, %r198, 4;
	add.s64 	%rd55, %rd8, %rd54;
	mov.b32 	%r215, 0;
	st.global.u32 	[%rd55], %r215;
$L__BB4_131:
	add.s32 	%r505, %r505, 1;
	add.s32 	%r507, %r507, 1;
	setp.ne.s32 	%p15, %r507, %r115;
	@%p15 bra 	$L__BB4_129;
	bra.uni 	$L__BB4_210;
$L__BB4_132:
	setp.lt.s32 	%p93, %r201, 1;
	@%p93 bra 	$L__BB4_210;
	setp.lt.s32 	%p94, %r1, 1;
	@%p94 bra 	$L__BB4_188;
	and.b32  	%r117, %r2, 15;
	add.s32 	%r118, %r117, -1;
	and.b32  	%r119, %r2, 7;
	add.s32 	%r120, %r119, -1;
	and.b32  	%r121, %r2, 2147483632;
	and.b32  	%r122, %r2, 3;
	neg.s32 	%r123, %r121;
	mov.b32 	%r478, 0;
$L__BB4_135:
	setp.lt.s32 	%p110, %r2, 1;
	shl.b32 	%r383, %r478, 7;
	add.s32 	%r125, %r383, %r6;
	mul.wide.s32 	%rd141, %r125, 4;
	add.s64 	%rd20, %rd7, %rd141;
	mov.b32 	%r384, 24;
	st.local.u32 	[%rd3], %r384;
	mov.b32 	%r385, 0;
	st.local.u32 	[%rd3+4], %r385;
	st.local.u32 	[%rd3+8], %r385;
	st.local.u32 	[%rd3+12], %r385;
	st.local.u32 	[%rd3+16], %r385;
	st.local.u32 	[%rd3+20], %r385;
	st.local.u32 	[%rd3+24], %r385;
	st.local.u32 	[%rd3+28], %r385;
	st.local.u32 	[%rd3+32], %r385;
	st.local.u32 	[%rd3+36], %r385;
	st.local.u32 	[%rd3+40], %r385;
	st.local.u32 	[%rd3+44], %r385;
	st.local.u32 	[%rd3+48], %r385;
	st.local.u32 	[%rd3+52], %r385;
	st.local.u32 	[%rd3+56], %r385;
	st.local.u32 	[%rd3+60], %r385;
	st.local.u32 	[%rd3+64], %r385;
	st.local.u32 	[%rd3+68], %r385;
	st.local.u32 	[%rd3+72], %r385;
	st.local.u32 	[%rd3+76], %r385;
	st.local.u32 	[%rd3+80], %r385;
	st.local.u32 	[%rd3+84], %r385;
	st.local.u32 	[%rd3+88], %r385;
	st.local.u32 	[%rd3+92], %r385;
	st.local.u32 	[%rd3+96], %r385;
	@%p110 bra 	$L__BB4_149;
	add.s32 	%r387, %r2, -1;
	setp.lt.u32 	%p111, %r387, 15;
	mov.b32 	%r481, 0;
	@%p111 bra 	$L__BB4_139;
	add.s64 	%rd170, %rd6, 32;
	add.s64 	%rd169, %rd4, 32;
	mov.u32 	%r479, %r123;
$L__BB4_138:
	.pragma "nounroll";
	ld.global.u32 	%r388, [%rd170+-32];
	ld.global.u32 	%r389, [%rd170+-28];
	ld.global.u32 	%r390, [%rd170+-24];
	ld.global.u32 	%r391, [%rd170+-20];
	st.local.v4.u32 	[%rd169+-32], {%r388, %r389, %r390, %r391};
	ld.global.u32 	%r392, [%rd170+-16];
	ld.global.u32 	%r393, [%rd170+-12];
	ld.global.u32 	%r394, [%rd170+-8];
	ld.global.u32 	%r395, [%rd170+-4];
	st.local.v4.u32 	[%rd169+-16], {%r392, %r393, %r394, %r395};
	ld.global.u32 	%r396, [%rd170];
	ld.global.u32 	%r397, [%rd170+4];
	ld.global.u32 	%r398, [%rd170+8];
	ld.global.u32 	%r399, [%rd170+12];
	st.local.v4.u32 	[%rd169], {%r396, %r397, %r398, %r399};
	ld.global.u32 	%r400, [%rd170+16];
	ld.global.u32 	%r401, [%rd170+20];
	ld.global.u32 	%r402, [%rd170+24];
	ld.global.u32 	%r403, [%rd170+28];
	st.local.v4.u32 	[%rd169+16], {%r400, %r401, %r402, %r403};
	add.s32 	%r479, %r479, 16;
	add.s64 	%rd170, %rd170, 64;
	add.s64 	%rd169, %rd169, 64;
	setp.ne.s32 	%p112, %r479, 0;
	mov.u32 	%r481, %r121;
	@%p112 bra 	$L__BB4_138;
$L__BB4_139:
	setp.eq.s32 	%p113, %r117, 0;
	@%p113 bra 	$L__BB4_149;
	setp.lt.u32 	%p114, %r118, 7;
	@%p114 bra 	$L__BB4_142;
	mul.wide.u32 	%rd142, %r481, 4;
	add.s64 	%rd143, %rd6, %rd142;
	ld.global.u32 	%r404, [%rd143];
	add.s64 	%rd144, %rd4, %rd142;
	st.local.u32 	[%rd144], %r404;
	ld.global.u32 	%r405, [%rd143+4];
	st.local.u32 	[%rd144+4], %r405;
	ld.global.u32 	%r406, [%rd143+8];
	st.local.u32 	[%rd144+8], %r406;
	ld.global.u32 	%r407, [%rd143+12];
	st.local.u32 	[%rd144+12], %r407;
	ld.global.u32 	%r408, [%rd143+16];
	st.local.u32 	[%rd144+16], %r408;
	ld.global.u32 	%r409, [%rd143+20];
	st.local.u32 	[%rd144+20], %r409;
	ld.global.u32 	%r410, [%rd143+24];
	st.local.u32 	[%rd144+24], %r410;
	ld.global.u32 	%r411, [%rd143+28];
	st.local.u32 	[%rd144+28], %r411;
	add.s32 	%r481, %r481, 8;
$L__BB4_142:
	setp.eq.s32 	%p115, %r119, 0;
	@%p115 bra 	$L__BB4_149;
	setp.lt.u32 	%p116, %r120, 3;
	@%p116 bra 	$L__BB4_145;
	mul.wide.u32 	%rd145, %r481, 4;
	add.s64 	%rd146, %rd6, %rd145;
	ld.global.u32 	%r412, [%rd146];
	add.s64 	%rd147, %rd4, %rd145;
	st.local.u32 	[%rd147], %r412;
	ld.global.u32 	%r413, [%rd146+4];
	st.local.u32 	[%rd147+4], %r413;
	ld.global.u32 	%r414, [%rd146+8];
	st.local.u32 	[%rd147+8], %r414;
	ld.global.u32 	%r415, [%rd146+12];
	st.local.u32 	[%rd147+12], %r415;
	add.s32 	%r481, %r481, 4;
$L__BB4_145:
	setp.eq.s32 	%p117, %r122, 0;
	@%p117 bra 	$L__BB4_149;
	setp.eq.s32 	%p118, %r122, 1;
	mul.wide.u32 	%rd148, %r481, 4;
	add.s64 	%rd27, %rd6, %rd148;
	ld.global.u32 	%r416, [%rd27];
	add.s64 	%rd28, %rd4, %rd148;
	st.local.u32 	[%rd28], %r416;
	@%p118 bra 	$L__BB4_149;
	setp.eq.s32 	%p119, %r122, 2;
	ld.global.u32 	%r417, [%rd27+4];
	st.local.u32 	[%rd28+4], %r417;
	@%p119 bra 	$L__BB4_149;
	ld.global.u32 	%r418, [%rd27+8];
	st.local.u32 	[%rd28+8], %r418;
$L__BB4_149:
	ld.global.u32 	%r133, [%rd20];
	mov.b32 	%r483, 0;
	mov.u32 	%r484, %r483;
$L__BB4_150:
	shr.u32 	%r420, %r133, %r483;
	and.b32  	%r421, %r420, 1;
	setp.eq.b32 	%p120, %r421, 1;
	not.pred 	%p121, %p120;
	@%p121 bra 	$L__BB4_186;
	mul.wide.u32 	%rd149, %r483, 16;
	add.s64 	%rd29, %rd5, %rd149;
	ld.global.u32 	%r422, [%rd29+12];
	mul.wide.s32 	%rd150, %r422, 4;
	add.s64 	%rd30, %rd4, %rd150;
	ld.local.u32 	%r136, [%rd30];
	setp.eq.s32 	%p122, %r136, 0;
	@%p122 bra 	$L__BB4_186;
	ld.global.u32 	%r137, [%rd29+4];
	ld.global.u32 	%r138, [%rd29+8];
	setp.le.s32 	%p123, %r138, %r137;
	@%p123 bra 	$L__BB4_186;
	mov.u32 	%r485, %r137;
$L__BB4_154:
	mul.wide.s32 	%rd151, %r485, 4;
	add.s64 	%rd152, %rd3, %rd151;
	ld.local.u32 	%r423, [%rd152+4];
	setp.ne.s32 	%p124, %r423, 0;
	@%p124 bra 	$L__BB4_186;
	add.s32 	%r485, %r485, 1;
	setp.ne.s32 	%p125, %r485, %r138;
	@%p125 bra 	$L__BB4_154;
	setp.eq.s32 	%p126, %r137, 0;
	@%p126 bra 	$L__BB4_171;
	setp.lt.s32 	%p127, %r138, %r137;
	@%p127 bra 	$L__BB4_185;
	add.s32 	%r488, %r137, -1;
	sub.s32 	%r424, %r138, %r137;
	add.s32 	%r142, %r424, 1;
	and.b32  	%r143, %r142, 15;
	setp.lt.u32 	%p128, %r424, 15;
	@%p128 bra 	$L__BB4_161;
	and.b32  	%r144, %r142, -16;
	mov.b32 	%r487, 0;
$L__BB4_160:
	.pragma "nounroll";
	mul.wide.s32 	%rd153, %r488, 4;
	add.s64 	%rd154, %rd3, %rd153;
	mov.b32 	%r426, 1;
	st.local.u32 	[%rd154+4], %r426;
	st.local.u32 	[%rd154+8], %r426;
	st.local.u32 	[%rd154+12], %r426;
	st.local.u32 	[%rd154+16], %r426;
	st.local.u32 	[%rd154+20], %r426;
	st.local.u32 	[%rd154+24], %r426;
	st.local.u32 	[%rd154+28], %r426;
	st.local.u32 	[%rd154+32], %r426;
	st.local.u32 	[%rd154+36], %r426;
	st.local.u32 	[%rd154+40], %r426;
	st.local.u32 	[%rd154+44], %r426;
	st.local.u32 	[%rd154+48], %r426;
	st.local.u32 	[%rd154+52], %r426;
	st.local.u32 	[%rd154+56], %r426;
	st.local.u32 	[%rd154+60], %r426;
	st.local.u32 	[%rd154+64], %r426;
	add.s32 	%r488, %r488, 16;
	add.s32 	%r487, %r487, 16;
	setp.ne.s32 	%p129, %r487, %r144;
	@%p129 bra 	$L__BB4_160;
$L__BB4_161:
	setp.eq.s32 	%p130, %r143, 0;
	@%p130 bra 	$L__BB4_185;
	and.b32  	%r150, %r142, 7;
	setp.lt.u32 	%p131, %r143, 8;
	@%p131 bra 	$L__BB4_164;
	mul.wide.s32 	%rd155, %r488, 4;
	add.s64 	%rd156, %rd3, %rd155;
	mov.b32 	%r427, 1;
	st.local.u32 	[%rd156+4], %r427;
	st.local.u32 	[%rd156+8], %r427;
	st.local.u32 	[%rd156+12], %r427;
	st.local.u32 	[%rd156+16], %r427;
	st.local.u32 	[%rd156+20], %r427;
	st.local.u32 	[%rd156+24], %r427;
	st.local.u32 	[%rd156+28], %r427;
	st.local.u32 	[%rd156+32], %r427;
	add.s32 	%r488, %r488, 8;
$L__BB4_164:
	setp.eq.s32 	%p132, %r150, 0;
	@%p132 bra 	$L__BB4_185;
	and.b32  	%r153, %r142, 3;
	setp.lt.u32 	%p133, %r150, 4;
	@%p133 bra 	$L__BB4_167;
	mul.wide.s32 	%rd157, %r488, 4;
	add.s64 	%rd158, %rd3, %rd157;
	mov.b32 	%r428, 1;
	st.local.u32 	[%rd158+4], %r428;
	st.local.u32 	[%rd158+8], %r428;
	st.local.u32 	[%rd158+12], %r428;
	st.local.u32 	[%rd158+16], %r428;
	add.s32 	%r488, %r488, 4;
$L__BB4_167:
	setp.eq.s32 	%p134, %r153, 0;
	@%p134 bra 	$L__BB4_185;
	mul.wide.s32 	%rd159, %r488, 4;
	add.s64 	%rd31, %rd3, %rd159;
	mov.b32 	%r429, 1;
	st.local.u32 	[%rd31+4], %r429;
	setp.eq.s32 	%p135, %r153, 1;
	@%p135 bra 	$L__BB4_185;
	mov.b32 	%r430, 1;
	st.local.u32 	[%rd31+8], %r430;
	setp.eq.s32 	%p136, %r153, 2;
	@%p136 bra 	$L__BB4_185;
	mov.b32 	%r431, 1;
	st.local.u32 	[%rd31+12], %r431;
	bra.uni 	$L__BB4_185;
$L__BB4_171:
	setp.lt.s32 	%p137, %r138, 1;
	@%p137 bra 	$L__BB4_185;
	and.b32  	%r156, %r138, 15;
	setp.lt.u32 	%p138, %r138, 16;
	mov.b32 	%r493, 0;
	@%p138 bra 	$L__BB4_175;
	and.b32  	%r493, %r138, 2147483632;
	mov.b32 	%r491, 0;
$L__BB4_174:
	.pragma "nounroll";
	mul.wide.u32 	%rd160, %r491, 4;
	add.s64 	%rd161, %rd3, %rd160;
	mov.b32 	%r434, 1;
	st.local.u32 	[%rd161+4], %r434;
	st.local.u32 	[%rd161+8], %r434;
	st.local.u32 	[%rd161+12], %r434;
	st.local.u32 	[%rd161+16], %r434;
	st.local.u32 	[%rd161+20], %r434;
	st.local.u32 	[%rd161+24], %r434;
	st.local.u32 	[%rd161+28], %r434;
	st.local.u32 	[%rd161+32], %r434;
	st.local.u32 	[%rd161+36], %r434;
	st.local.u32 	[%rd161+40], %r434;
	st.local.u32 	[%rd161+44], %r434;
	st.local.u32 	[%rd161+48], %r434;
	st.local.u32 	[%rd161+52], %r434;
	st.local.u32 	[%rd161+56], %r434;
	st.local.u32 	[%rd161+60], %r434;
	st.local.u32 	[%rd161+64], %r434;
	add.s32 	%r491, %r491, 16;
	setp.ne.s32 	%p139, %r491, %r493;
	@%p139 bra 	$L__BB4_174;
$L__BB4_175:
	setp.eq.s32 	%p140, %r156, 0;
	@%p140 bra 	$L__BB4_185;
	and.b32  	%r161, %r138, 7;
	setp.lt.u32 	%p141, %r156, 8;
	@%p141 bra 	$L__BB4_178;
	mul.wide.u32 	%rd162, %r493, 4;
	add.s64 	%rd163, %rd3, %rd162;
	mov.b32 	%r435, 1;
	st.local.u32 	[%rd163+4], %r435;
	st.local.u32 	[%rd163+8], %r435;
	st.local.u32 	[%rd163+12], %r435;
	st.local.u32 	[%rd163+16], %r435;
	st.local.u32 	[%rd163+20], %r435;
	st.local.u32 	[%rd163+24], %r435;
	st.local.u32 	[%rd163+28], %r435;
	st.local.u32 	[%rd163+32], %r435;
	add.s32 	%r493, %r493, 8;
$L__BB4_178:
	setp.eq.s32 	%p142, %r161, 0;
	@%p142 bra 	$L__BB4_185;
	and.b32  	%r164, %r138, 3;
	setp.lt.u32 	%p143, %r161, 4;
	@%p143 bra 	$L__BB4_181;
	mul.wide.u32 	%rd164, %r493, 4;
	add.s64 	%rd165, %rd3, %rd164;
	mov.b32 	%r436, 1;
	st.local.u32 	[%rd165+4], %r436;
	st.local.u32 	[%rd165+8], %r436;
	st.local.u32 	[%rd165+12], %r436;
	st.local.u32 	[%rd165+16], %r436;
	add.s32 	%r493, %r493, 4;
$L__BB4_181:
	setp.eq.s32 	%p144, %r164, 0;
	@%p144 bra 	$L__BB4_185;
	mul.wide.u32 	%rd166, %r493, 4;
	add.s64 	%rd32, %rd3, %rd166;
	mov.b32 	%r437, 1;
	st.local.u32 	[%rd32+4], %r437;
	setp.eq.s32 	%p145, %r164, 1;
	@%p145 bra 	$L__BB4_185;
	mov.b32 	%r438, 1;
	st.local.u32 	[%rd32+8], %r438;
	setp.eq.s32 	%p146, %r164, 2;
	@%p146 bra 	$L__BB4_185;
	mov.b32 	%r439, 1;
	st.local.u32 	[%rd32+12], %r439;
$L__BB4_185:
	add.s32 	%r484, %r484, 1;
	add.s32 	%r440, %r136, -1;
	st.local.u32 	[%rd30], %r440;
$L__BB4_186:
	add.s32 	%r483, %r483, 1;
	setp.ne.s32 	%p147, %r483, %r1;
	@%p147 bra 	$L__BB4_150;
	mul.wide.s32 	%rd167, %r125, 4;
	add.s64 	%rd168, %rd8, %rd167;
	st.global.u32 	[%rd168], %r484;
	add.s32 	%r478, %r478, 1;
	setp.eq.s32 	%p148, %r478, %r201;
	@%p148 bra 	$L__BB4_210;
	bra.uni 	$L__BB4_135;
$L__BB4_188:
	setp.lt.s32 	%p95, %r2, 1;
	@%p95 bra 	$L__BB4_199;
	and.b32  	%r171, %r2, 15;
	add.s32 	%r172, %r171, -1;
	and.b32  	%r173, %r2, 4;
	and.b32  	%r174, %r2, 2147483632;
	mov.b32 	%r496, 0;
$L__BB4_190:
	setp.lt.u32 	%p104, %r2, 16;
	mov.b32 	%r499, 0;
	@%p104 bra 	$L__BB4_193;
	mov.b32 	%r497, 0;
$L__BB4_192:
	.pragma "nounroll";
	mul.wide.u32 	%rd130, %r497, 4;
	add.s64 	%rd131, %rd6, %rd130;
	ld.global.u32 	%r351, [%rd131];
	add.s64 	%rd132, %rd4, %rd130;
	ld.global.u32 	%r352, [%rd131+4];
	ld.global.u32 	%r353, [%rd131+8];
	ld.global.u32 	%r354, [%rd131+12];
	st.local.v4.u32 	[%rd132], {%r351, %r352, %r353, %r354};
	ld.global.u32 	%r355, [%rd131+16];
	ld.global.u32 	%r356, [%rd131+20];
	ld.global.u32 	%r357, [%rd131+24];
	ld.global.u32 	%r358, [%rd131+28];
	st.local.v4.u32 	[%rd132+16], {%r355, %r356, %r357, %r358};
	ld.global.u32 	%r359, [%rd131+32];
	ld.global.u32 	%r360, [%rd131+36];
	ld.global.u32 	%r361, [%rd131+40];
	ld.global.u32 	%r362, [%rd131+44];
	st.local.v4.u32 	[%rd132+32], {%r359, %r360, %r361, %r362};
	ld.global.u32 	%r363, [%rd131+48];
	ld.global.u32 	%r364, [%rd131+52];
	ld.global.u32 	%r365, [%rd131+56];
	ld.global.u32 	%r366, [%rd131+60];
	st.local.v4.u32 	[%rd132+48], {%r363, %r364, %r365, %r366};
	add.s32 	%r497, %r497, 16;
	setp.ne.s32 	%p105, %r497, %r174;
	mov.u32 	%r499, %r174;
	@%p105 bra 	$L__BB4_192;
$L__BB4_193:
	setp.eq.s32 	%p106, %r171, 0;
	@%p106 bra 	$L__BB4_198;
	setp.lt.u32 	%p107, %r172, 7;
	@%p107 bra 	$L__BB4_196;
	mul.wide.u32 	%rd133, %r499, 4;
	add.s64 	%rd134, %rd6, %rd133;
	ld.global.u32 	%r367, [%rd134];
	add.s64 	%rd135, %rd4, %rd133;
	st.local.u32 	[%rd135], %r367;
	ld.global.u32 	%r368, [%rd134+4];
	st.local.u32 	[%rd135+4], %r368;
	ld.global.u32 	%r369, [%rd134+8];
	st.local.u32 	[%rd135+8], %r369;
	ld.global.u32 	%r370, [%rd134+12];
	st.local.u32 	[%rd135+12], %r370;
	ld.global.u32 	%r371, [%rd134+16];
	st.local.u32 	[%rd135+16], %r371;
	ld.global.u32 	%r372, [%rd134+20];
	st.local.u32 	[%rd135+20], %r372;
	ld.global.u32 	%r373, [%rd134+24];
	st.local.u32 	[%rd135+24], %r373;
	ld.global.u32 	%r374, [%rd134+28];
	st.local.u32 	[%rd135+28], %r374;
	add.s32 	%r499, %r499, 8;
$L__BB4_196:
	setp.eq.s32 	%p108, %r173, 0;
	@%p108 bra 	$L__BB4_198;
	mul.wide.u32 	%rd136, %r499, 4;
	add.s64 	%rd137, %rd6, %rd136;
	ld.global.u32 	%r375, [%rd137];
	add.s64 	%rd138, %rd4, %rd136;
	st.local.u32 	[%rd138], %r375;
	ld.global.u32 	%r376, [%rd137+4];
	st.local.u32 	[%rd138+4], %r376;
	ld.global.u32 	%r377, [%rd137+8];
	st.local.u32 	[%rd138+8], %r377;
	ld.global.u32 	%r378, [%rd137+12];
	st.local.u32 	[%rd138+12], %r378;
$L__BB4_198:
	shl.b32 	%r379, %r496, 7;
	add.s32 	%r380, %r379, %r6;
	mul.wide.s32 	%rd139, %r380, 4;
	add.s64 	%rd140, %rd8, %rd139;
	mov.b32 	%r381, 0;
	st.global.u32 	[%rd140], %r381;
	add.s32 	%r496, %r496, 1;
	setp.eq.s32 	%p109, %r496, %r201;
	@%p109 bra 	$L__BB4_210;
	bra.uni 	$L__BB4_190;
$L__BB4_199:
	and.b32  	%r182, %r201, 7;
	setp.lt.u32 	%p96, %r201, 8;
	mov.b32 	%r503, 0;
	@%p96 bra 	$L__BB4_202;
	and.b32  	%r503, %r201, 2147483640;
	mov.b32 	%r500, 0;
$L__BB4_201:
	.pragma "nounroll";
	shl.b32 	%r334, %r500, 7;
	add.s32 	%r335, %r334, %r6;
	mul.wide.u32 	%rd120, %r335, 4;
	add.s64 	%rd121, %rd8, %rd120;
	mov.b32 	%r336, 0;
	st.global.u32 	[%rd121], %r336;
	add.s32 	%r337, %r335, 128;
	mul.wide.s32 	%rd122, %r337, 4;
	add.s64 	%rd123, %rd8, %rd122;
	st.global.u32 	[%rd123], %r336;
	st.global.u32 	[%rd123+512], %r336;
	st.global.u32 	[%rd123+1024], %r336;
	st.global.u32 	[%rd123+1536], %r336;
	st.global.u32 	[%rd123+2048], %r336;
	st.global.u32 	[%rd123+2560], %r336;
	st.global.u32 	[%rd123+3072], %r336;
	add.s32 	%r500, %r500, 8;
	setp.eq.s32 	%p97, %r500, %r503;
	@%p97 bra 	$L__BB4_202;
	bra.uni 	$L__BB4_201;
$L__BB4_202:
	setp.eq.s32 	%p98, %r182, 0;
	@%p98 bra 	$L__BB4_210;
	and.b32  	%r190, %r201, 3;
	setp.lt.u32 	%p99, %r182, 4;
	@%p99 bra 	$L__BB4_205;
	shl.b32 	%r338, %r503, 7;
	add.s32 	%r339, %r338, %r6;
	mul.wide.s32 	%rd124, %r339, 4;
	add.s64 	%rd125, %rd8, %rd124;
	mov.b32 	%r340, 0;
	st.global.u32 	[%rd125], %r340;
	st.global.u32 	[%rd125+512], %r340;
	st.global.u32 	[%rd125+1024], %r340;
	st.global.u32 	[%rd125+1536], %r340;
	add.s32 	%r503, %r503, 4;
$L__BB4_205:
	setp.eq.s32 	%p100, %r190, 0;
	@%p100 bra 	$L__BB4_210;
	setp.eq.s32 	%p101, %r190, 1;
	@%p101 bra 	$L__BB4_208;
	shl.b32 	%r341, %r503, 7;
	add.s32 	%r342, %r341, %r6;
	mul.wide.s32 	%rd126, %r342, 4;
	add.s64 	%rd127, %rd8, %rd126;
	mov.b32 	%r343, 0;
	st.global.u32 	[%rd127], %r343;
	st.global.u32 	[%rd127+512], %r343;
	add.s32 	%r503, %r503, 2;
$L__BB4_208:
	and.b32  	%r344, %r201, 1;
	setp.eq.b32 	%p102, %r344, 1;
	not.pred 	%p103, %p102;
	@%p103 bra 	$L__BB4_210;
	shl.b32 	%r345, %r503, 7;
	add.s32 	%r346, %r345, %r6;
	mul.wide.s32 	%rd128, %r346, 4;
	add.s64 	%rd129, %rd8, %rd128;
	mov.b32 	%r347, 0;
	st.global.u32 	[%rd129], %r347;
$L__BB4_210:
	ret;

}


// ===== COMPILED SASS (sm_100) =====

	.target	sm_100

	.elftype	@"ET_EXEC"


//--------------------- .note.nv.tkinfo           --------------------------
	.section	.note.nv.tkinfo,"",@"SHT_NOTE"
	.sectionflags	@"SHF_NOTE_NV_TKINFO"
	.tkinfo
        /*0018*/ 	.word	0x00000002
        /*0030*/ 	.string	""
        /*0030*/ 	.string	"ptxas"
        /*0030*/ 	.string	"Cuda compilation tools, release 13.0, V13.0.88"
        /*0030*/ 	.string	"Build cuda_13.0.r13.0/compiler.36424714_0"
        /*0030*/ 	.string	"-arch sm_100 -m 64 "



//--------------------- .note.nv.cuinfo           --------------------------
	.section	.note.nv.cuinfo,"",@"SHT_NOTE"
	.sectionflags	@"SHF_NOTE_NV_CUINFO"
        /*0018*/ 	.short	0x0002
        /*001a*/ 	.short	0x0064
        /*001c*/ 	.short	0x0082
	.zero		2


//--------------------- .nv.info                  --------------------------
	.section	.nv.info,"",@"SHT_CUDA_INFO"
	.align	4


	//----- nvinfo : EIATTR_REGCOUNT
	.align		4
        /*0000*/ 	.byte	0x04, 0x2f
        /*0002*/ 	.short	(.L_46 - .L_45)
	.align		4
.L_45:
        /*0004*/ 	.word	index@(_ZN3cub18CUB_300001_SM_10006detail11EmptyKernelIvEEvv)
        /*0008*/ 	.word	0x00000004


	//----- nvinfo : EIATTR_FRAME_SIZE
	.align		4
.L_46:
        /*000c*/ 	.byte	0x04, 0x11
        /*000e*/ 	.short	(.L_48 - .L_47)
	.align		4
.L_47:
        /*0010*/ 	.word	index@(_ZN3cub18CUB_300001_SM_10006detail11EmptyKernelIvEEvv)
        /*0014*/ 	.word	0x00000000


	//----- nvinfo : EIATTR_REGCOUNT
	.align		4
.L_48:
        /*0018*/ 	.byte	0x04, 0x2f
        /*001a*/ 	.short	(.L_50 - .L_49)
	.align		4
.L_49:
        /*001c*/ 	.word	index@(_ZN3cub18CUB_300001_SM_10006detail8for_each13static_kernelINS2_12policy_hub_t12policy_500_tEmN6thrust24THRUST_300001_SM_1000_NS8cuda_cub20__uninitialized_fill7functorINS7_10device_ptrIiEEiEEEEvT0_T1_)
        /*0020*/ 	.word	0x00000008


	//----- nvinfo : EIATTR_FRAME_SIZE
	.align		4
.L_50:
        /*0024*/ 	.byte	0x04, 0x11
        /*0026*/ 	.short	(.L_52 - .L_51)
	.align		4
.L_51:
        /*0028*/ 	.word	index@(_ZN3cub18CUB_300001_SM_10006detail8for_each13static_kernelINS2_12policy_hub_t12policy_500_tEmN6thrust24THRUST_300001_SM_1000_NS8cuda_cub20__uninitialized_fill7functorINS7_10device_ptrIiEEiEEEEvT0_T1_)
        /*002c*/ 	.word	0x00000000


	//----- nvinfo : EIATTR_REGCOUNT
	.align		4
.L_52:
        /*0030*/ 	.byte	0x04, 0x2f
        /*0032*/ 	.short	(.L_54 - .L_53)
	.align		4
.L_53:
        /*0034*/ 	.word	index@(_ZN3cub18CUB_300001_SM_10006detail8for_each13static_kernelINS2_12policy_hub_t12policy_500_tElN6thrust24THRUST_300001_SM_1000_NS8cuda_cub10__tabulate7functorINS7_6detail15normal_iteratorINS7_10device_ptrIiEEEENS7_6system6detail7generic6detail22compute_sequence_valueIivEElEEEEvT0_T1_)
        /*0038*/ 	.word	0x0000000a


	//----- nvinfo : EIATTR_FRAME_SIZE
	.align		4
.L_54:
        /*003c*/ 	.byte	0x04, 0x11
        /*003e*/ 	.short	(.L_56 - .L_55)
	.align		4
.L_55:
        /*0040*/ 	.word	index@(_ZN3cub18CUB_300001_SM_10006detail8for_each13static_kernelINS2_12policy_hub_t12policy_500_tElN6thrust24THRUST_300001_SM_1000_NS8cuda_cub10__tabulate7functorINS7_6detail15normal_iteratorINS7_10device_ptrIiEEEENS7_6system6detail7generic6detail22compute_sequence_valueIivEElEEEEvT0_T1_)
        /*0044*/ 	.word	0x00000000


	//----- nvinfo : EIATTR_REGCOUNT
	.align		4
.L_56:
        /*0048*/ 	.byte	0x04, 0x2f
        /*004a*/ 	.short	(.L_58 - .L_57)
	.align		4
.L_57:
        /*004c*/ 	.word	index@(_ZN3cub18CUB_300001_SM_10006detail9transform16transform_kernelINS2_10policy_hubILb1EN4cuda3std3__45tupleIJN6thrust24THRUST_300001_SM_1000_NS6detail15normal_iteratorINSA_10device_ptrIiEEEEEEEE10policy1000Ei15searchMoviesGpuSF_JPiEEEvT0_iT1_T2_DpNS2_10kernel_argIT3_EE)
        /*0050*/ 	.word	0x00000020


	//----- nvinfo : EIATTR_FRAME_SIZE
	.align		4
.L_58:
        /*0054*/ 	.byte	0x04, 0x11
        /*0056*/ 	.short	(.L_60 - .L_59)
	.align		4
.L_59:
        /*0058*/ 	.word	index@(_ZN3cub18CUB_300001_SM_10006detail9transform16transform_kernelINS2_10policy_hubILb1EN4cuda3std3__45tupleIJN6thrust24THRUST_300001_SM_1000_NS6detail15normal_iteratorINSA_10device_ptrIiEEEEEEEE10policy1000Ei15searchMoviesGpuSF_JPiEEEvT0_iT1_T2_DpNS2_10kernel_argIT3_EE)
        /*005c*/ 	.word	0x000000c0


	//----- nvinfo : EIATTR_REGCOUNT
	.align		4
.L_60:
        /*0060*/ 	.byte	0x04, 0x2f
        /*0062*/ 	.short	(.L_62 - .L_61)
	.align		4
.L_61:
        /*0064*/ 	.word	index@(_ZN3cub18CUB_300001_SM_10006detail9transform16transform_kernelINS2_10policy_hubILb1EN4cuda3std3__45tupleIJN6thrust24THRUST_300001_SM_1000_NS6detail15normal_iteratorINSA_10device_ptrIiEEEEEEEE10policy1000El15searchMoviesGpuSF_JPiEEEvT0_iT1_T2_DpNS2_10kernel_argIT3_EE)
        /*0068*/ 	.word	0x00000020


	//----- nvinfo : EIATTR_FRAME_SIZE
	.align		4
.L_62:
        /*006c*/ 	.byte	0x04, 0x11
        /*006e*/ 	.short	(.L_64 - .L_63)
	.align		4
.L_63:
        /*0070*/ 	.word	index@(_ZN3cub18CUB_300001_SM_10006detail9transform16transform_kernelINS2_10policy_hubILb1EN4cuda3std3__45tupleIJN6thrust24THRUST_300001_SM_1000_NS6detail15normal_iteratorINSA_10device_ptrIiEEEEEEEE10policy1000El15searchMoviesGpuSF_JPiEEEvT0_iT1_T2_DpNS2_10kernel_argIT3_EE)
        /*0074*/ 	.word	0x000000c0


	//----- nvinfo : EIATTR_MIN_STACK_SIZE
	.align		4
.L_64:
        /*0078*/ 	.byte	0x04, 0x12
        /*007a*/ 	.short	(.L_66 - .L_65)
	.align		4
.L_65:
        /*007c*/ 	.word	index@(_ZN3cub18CUB_300001_SM_10006detail9transform16transform_kernelINS2_10policy_hubILb1EN4cuda3std3__45tupleIJN6thrust24THRUST_300001_SM_1000_NS6detail15normal_iteratorINSA_10device_ptrIiEEEEEEEE10policy1000El15searchMoviesGpuSF_JPiEEEvT0_iT1_T2_DpNS2_10kernel_argIT3_EE)
        /*0080*/ 	.word	0x000000c0


	//----- nvinfo : EIATTR_MIN_STACK_SIZE
	.align		4
.L_66:
        /*0084*/ 	.byte	0x04, 0x12
        /*0086*/ 	.short	(.L_68 - .L_67)
	.align		4
.L_67:
        /*0088*/ 	.word	index@(_ZN3cub18CUB_300001_SM_10006detail9transform16transform_kernelINS2_10policy_hubILb1EN4cuda3std3__45tupleIJN6thrust24THRUST_300001_SM_1000_NS6detail15normal_iteratorINSA_10device_ptrIiEEEEEEEE10policy1000Ei15searchMoviesGpuSF_JPiEEEvT0_iT1_T2_DpNS2_10kernel_argIT3_EE)
        /*008c*/ 	.word	0x000000c0


	//----- nvinfo : EIATTR_MIN_STACK_SIZE
	.align		4
.L_68:
        /*0090*/ 	.byte	0x04, 0x12
        /*0092*/ 	.short	(.L_70 - .L_69)
	.align		4
.L_69:
        /*0094*/ 	.word	index@(_ZN3cub18CUB_300001_SM_10006detail8for_each13static_kernelINS2_12policy_hub_t12policy_500_tElN6thrust24THRUST_300001_SM_1000_NS8cuda_cub10__tabulate7functorINS7_6detail15normal_iteratorINS7_10device_ptrIiEEEENS7_6system6detail7generic6detail22compute_sequence_valueIivEElEEEEvT0_T1_)
        /*0098*/ 	.word	0x00000000


	//----- nvinfo : EIATTR_MIN_STACK_SIZE
	.align		4
.L_70:
        /*009c*/ 	.byte	0x04, 0x12
        /*009e*/ 	.short	(.L_72 - .L_71)
	.align		4
.L_71:
        /*00a0*/ 	.word	index@(_ZN3cub18CUB_300001_SM_10006detail8for_each13static_kernelINS2_12policy_hub_t12policy_500_tEmN6thrust24THRUST_300001_SM_1000_NS8cuda_cub20__uninitialized_fill7functorINS7_10device_ptrIiEEiEEEEvT0_T1_)
        /*00a4*/ 	.word	0x00000000


	//----- nvinfo : EIATTR_MIN_STACK_SIZE
	.align		4
.L_72:
        /*00a8*/ 	.byte	0x04, 0x12
        /*00aa*/ 	.short	(.L_74 - .L_73)
	.align		4
.L_73:
        /*00ac*/ 	.word	index@(_ZN3cub18CUB_300001_SM_10006detail11EmptyKernelIvEEvv)
        /*00b0*/ 	.word	0x00000000
.L_74:


//--------------------- .nv.compat                --------------------------
	.section	.nv.compat,"",@"SHT_CUDA_COMPAT_INFO"
	.align	4
        /*0000*/ 	.byte	0x02, 0x09, 0x00, 0x00, 0x02, 0x02, 0x01, 0x00, 0x02, 0x05, 0x05, 0x00, 0x03, 0x07, 0x01, 0x01
        /*0010*/ 	.byte	0x02, 0x03, 0x00, 0x00, 0x02, 0x06, 0x01, 0x00, 0x04, 0x0b, 0x08, 0x00, 0x09, 0x00, 0x00, 0x00
        /*0020*/ 	.byte	0x00, 0x00, 0x00, 0x00


//--------------------- .nv.info._ZN3cub18CUB_300001_SM_10006detail9transform16transform_kernelINS2_10policy_hubILb1EN4cuda3std3__45tupleIJN6thrust24THRUST_300001_SM_1000_NS6detail15normal_iteratorINSA_10device_ptrIiEEEEEEEE10policy1000El15searchMoviesGpuSF_JPiEEEvT0_iT1_T2_DpNS2_10kernel_argIT3_EE --------------------------
	.section	.nv.info._ZN3cub18CUB_300001_SM_10006detail9transform16transform_kernelINS2_10policy_hubILb1EN4cuda3std3__45tupleIJN6thrust24THRUST_300001_SM_1000_NS6detail15normal_iteratorINSA_10device_ptrIiEEEEEEEE10policy1000El15searchMoviesGpuSF_JPiEEEvT0_iT1_T2_DpNS2_10kernel_argIT3_EE,"",@"SHT_CUDA_INFO"
	.sectionflags	@""
	.align	4


	//----- nvinfo : EIATTR_CUDA_API_VERSION
	.align		4
        /*0000*/ 	.byte	0x04, 0x37
        /*0002*/ 	.short	(.L_76 - .L_75)
.L_75:
        /*0004*/ 	.word	0x00000082


	//----- nvinfo : EIATTR_KPARAM_INFO
	.align		4
.L_76:
        /*0008*/ 	.byte	0x04, 0x17
        /*000a*/ 	.short	(.L_78 - .L_77)
.L_77:
        /*000c*/ 	.word	0x00000000
        /*0010*/ 	.short	0x0004
        /*0012*/ 	.short	0x0030
        /*0014*/ 	.byte	0x00, 0xf0, 0x41, 0x00


	//----- nvinfo : EIATTR_KPARAM_INFO
	.align		4
.L_78:
        /*0018*/ 	.byte	0x04, 0x17
        /*001a*/ 	.short	(.L_80 - .L_79)
.L_79:
        /*001c*/ 	.word	0x00000000
        /*0020*/ 	.short	0x0003
        /*0022*/ 	.short	0x0028
        /*0024*/ 	.byte	0x00, 0xf0, 0x21, 0x00


	//----- nvinfo : EIATTR_KPARAM_INFO
	.align		4
.L_80:
        /*0028*/ 	.byte	0x04, 0x17
        /*002a*/ 	.short	(.L_82 - .L_81)
.L_81:
        /*002c*/ 	.word	0x00000000
        /*0030*/ 	.short	0x0002
        /*0032*/ 	.short	0x0010
        /*0034*/ 	.byte	0x00, 0xf0, 0x61, 0x00


	//----- nvinfo : EIATTR_KPARAM_INFO
	.align		4
.L_82:
        /*0038*/ 	.byte	0x04, 0x17
        /*003a*/ 	.short	(.L_84 - .L_83)
.L_83:
        /*003c*/ 	.word	0x00000000
        /*0040*/ 	.short	0x0001
        /*0042*/ 	.short	0x0008
        /*0044*/ 	.byte	0x00, 0xf0, 0x11, 0x00


	//----- nvinfo : EIATTR_KPARAM_INFO
	.align		4
.L_84:
        /*0048*/ 	.byte	0x04, 0x17
        /*004a*/ 	.short	(.L_86 - .L_85)
.L_85:
        /*004c*/ 	.word	0x00000000
        /*0050*/ 	.short	0x0000
        /*0052*/ 	.short	0x0000
        /*0054*/ 	.byte	0x00, 0xf0, 0x21, 0x00


	//----- nvinfo : EIATTR_SPARSE_MMA_MASK
	.align		4
.L_86:
        /*0058*/ 	.byte	0x03, 0x50
        /*005a*/ 	.short	0x0000


	//----- nvinfo : EIATTR_MAXREG_COUNT
	.align		4
        /*005c*/ 	.byte	0x03, 0x1b
        /*005e*/ 	.short	0x00ff


	//----- nvinfo : EIATTR_MERCURY_ISA_VERSION
	.align		4
        /*0060*/ 	.byte	0x03, 0x5f
        /*0062*/ 	.short	0x0101


	//----- nvinfo : EIATTR_VRC_CTA_INIT_COUNT
	.align		4
        /*0064*/ 	.byte	0x02, 0x4a
	.zero		1
	.zero		1


	//----- nvinfo : EIATTR_EXIT_INSTR_OFFSETS
	.align		4
        /*0068*/ 	.byte	0x04, 0x1c
        /*006a*/ 	.short	(.L_88 - .L_87)


	//   ....[0]....
.L_87:
        /*006c*/ 	.word	0x00000290


	//   ....[1]....
        /*0070*/ 	.word	0x00000f10


	//   ....[2]....
        /*0074*/ 	.word	0x00002070


	//   ....[3]....
        /*0078*/ 	.word	0x00002540


	//   ....[4]....
        /*007c*/ 	.word	0x000026d0


	//   ....[5]....
        /*0080*/ 	.word	0x00002770


	//   ....[6]....
        /*0084*/ 	.word	0x00002790


	//   ....[7]....
        /*0088*/ 	.word	0x000039b0


	//   ....[8]....
        /*008c*/ 	.word	0x00003e40


	//   ....[9]....
        /*0090*/ 	.word	0x00003fc0


	//   ....[10]....
        /*0094*/ 	.word	0x00004080


	//   ....[11]....
        /*0098*/ 	.word	0x00004110


	//   ....[12]....
        /*009c*/ 	.word	0x00004150


	//----- nvinfo : EIATTR_MAX_THREADS
	.align		4
.L_88:
        /*00a0*/ 	.byte	0x04, 0x05
        /*00a2*/ 	.short	(.L_90 - .L_89)
.L_89:
        /*00a4*/ 	.word	0x00000080
        /*00a8*/ 	.word	0x00000001
        /*00ac*/ 	.word	0x00000001


	//----- nvinfo : EIATTR_CRS_STACK_SIZE
	.align		4
.L_90:
        /*00b0*/ 	.byte	0x04, 0x1e
        /*00b2*/ 	.short	(.L_92 - .L_91)
.L_91:
        /*00b4*/ 	.word	0x00000000


	//----- nvinfo : EIATTR_CBANK_PARAM_SIZE
	.align		4
.L_92:
        /*00b8*/ 	.byte	0x03, 0x19
        /*00ba*/ 	.short	0x0040


	//----- nvinfo : EIATTR_PARAM_CBANK
	.align		4
        /*00bc*/ 	.byte	0x04, 0x0a
        /*00be*/ 	.short	(.L_94 - .L_93)
	.align		4
.L_93:
        /*00c0*/ 	.word	index@(.nv.constant0._ZN3cub18CUB_300001_SM_10006detail9transform16transform_kernelINS2_10policy_hubILb1EN4cuda3std3__45tupleIJN6thrust24THRUST_300001_SM_1000_NS6detail15normal_iteratorINSA_10device_ptrIiEEEEEEEE10policy1000El15searchMoviesGpuSF_JPiEEEvT0_iT1_T2_DpNS2_10kernel_argIT3_EE)
        /*00c4*/ 	.short	0x0380
        /*00c6*/ 	.short	0x0040


	//----- nvinfo : EIATTR_SW_WAR
	.align		4
.L_94:
        /*00c8*/ 	.byte	0x04, 0x36
        /*00ca*/ 	.short	(.L_96 - .L_95)
.L_95:
        /*00cc*/ 	.word	0x00000008
.L_96:


//--------------------- .nv.info._ZN3cub18CUB_300001_SM_10006detail9transform16transform_kernelINS2_10policy_hubILb1EN4cuda3std3__45tupleIJN6thrust24THRUST_300001_SM_1000_NS6detail15normal_iteratorINSA_10device_ptrIiEEEEEEEE10policy1000Ei15searchMoviesGpuSF_JPiEEEvT0_iT1_T2_DpNS2_10kernel_argIT3_EE --------------------------
	.section	.nv.info._ZN3cub18CUB_300001_SM_10006detail9transform16transform_kernelINS2_10policy_hubILb1EN4cuda3std3__45tupleIJN6thrust24THRUST_300001_SM_1000_NS6detail15normal_iteratorINSA_10device_ptrIiEEEEEEEE10policy1000Ei15searchMoviesGpuSF_JPiEEEvT0_iT1_T2_DpNS2_10kernel_argIT3_EE,"",@"SHT_CUDA_INFO"
	.sectionflags	@""
	.align	4


	//----- nvinfo : EIATTR_CUDA_API_VERSION
	.align		4
        /*0000*/ 	.byte	0x04, 0x37
        /*0002*/ 	.short	(.L_98 - .L_97)
.L_97:
        /*0004*/ 	.word	0x00000082


	//----- nvinfo : EIATTR_KPARAM_INFO
	.align		4
.L_98:
        /*0008*/ 	.byte	0x04, 0x17
        /*000a*/ 	.short	(.L_100 - .L_99)
.L_99:
        /*000c*/ 	.word	0x00000000
        /*0010*/ 	.short	0x0004
        /*0012*/ 	.short	0x0028
        /*0014*/ 	.byte	0x00, 0xf0, 0x41, 0x00


	//----- nvinfo : EIATTR_KPARAM_INFO
	.align		4
.L_100:
        /*0018*/ 	.byte	0x04, 0x17
        /*001a*/ 	.short	(.L_102 - .L_101)
.L_101:
        /*001c*/ 	.word	0x00000000
        /*0020*/ 	.short	0x0003
        /*0022*/ 	.short	0x0020
        /*0024*/ 	.byte	0x00, 0xf0, 0x21, 0x00


	//----- nvinfo : EIATTR_KPARAM_INFO
	.align		4
.L_102:
        /*0028*/ 	.byte	0x04, 0x17
        /*002a*/ 	.short	(.L_104 - .L_103)
.L_103:
        /*002c*/ 	.word	0x00000000
        /*0030*/ 	.short	0x0002
        /*0032*/ 	.short	0x0008
        /*0034*/ 	.byte	0x00, 0xf0, 0x61, 0x00


	//----- nvinfo : EIATTR_KPARAM_INFO
	.align		4
.L_104:
        /*0038*/ 	.byte	0x04, 0x17
        /*003a*/ 	.short	(.L_106 - .L_105)
.L_105:
        /*003c*/ 	.word	0x00000000
        /*0040*/ 	.short	0x0001
        /*0042*/ 	.short	0x0004
        /*0044*/ 	.byte	0x00, 0xf0, 0x11, 0x00


	//----- nvinfo : EIATTR_KPARAM_INFO
	.align		4
.L_106:
        /*0048*/ 	.byte	0x04, 0x17
        /*004a*/ 	.short	(.L_108 - .L_107)
.L_107:
        /*004c*/ 	.word	0x00000000
        /*0050*/ 	.short	0x0000
        /*0052*/ 	.short	0x0000
        /*0054*/ 	.byte	0x00, 0xf0, 0x11, 0x00


	//----- nvinfo : EIATTR_SPARSE_MMA_MASK
	.align		4
.L_108:
        /*0058*/ 	.byte	0x03, 0x50
        /*005a*/ 	.short	0x0000


	//----- nvinfo : EIATTR_MAXREG_COUNT
	.align		4
        /*005c*/ 	.byte	0x03, 0x1b
        /*005e*/ 	.short	0x00ff


	//----- nvinfo : EIATTR_MERCURY_ISA_VERSION
	.align		4
        /*0060*/ 	.byte	0x03, 0x5f
        /*0062*/ 	.short	0x0101


	//----- nvinfo : EIATTR_VRC_CTA_INIT_COUNT
	.align		4
        /*0064*/ 	.byte	0x02, 0x4a
	.zero		1
	.zero		1


	//----- nvinfo : EIATTR_EXIT_INSTR_OFFSETS
	.align		4
        /*0068*/ 	.byte	0x04, 0x1c
        /*006a*/ 	.short	(.L_110 - .L_109)


	//   ....[0]....
.L_109:
        /*006c*/ 	.word	0x000001d0


	//   ....[1]....
        /*0070*/ 	.word	0x00000e10


	//   ....[2]....
        /*0074*/ 	.word	0x00001f30


	//   ....[3]....
        /*0078*/ 	.word	0x000023c0


	//   ....[4]....
        /*007c*/ 	.word	0x00002540


	//   ....[5]....
        /*0080*/ 	.word	0x00002600


	//   ....[6]....
        /*0084*/ 	.word	0x00002690


	//   ....[7]....
        /*0088*/ 	.word	0x000026d0


	//   ....[8]....
        /*008c*/ 	.word	0x000026f0


	//   ....[9]....
        /*0090*/ 	.word	0x00003940


	//   ....[10]....
        /*0094*/ 	.word	0x00003e10


	//   ....[11]....
        /*0098*/ 	.word	0x00003fa0


	//   ....[12]....
        /*009c*/ 	.word	0x00004020


	//----- nvinfo : EIATTR_MAX_THREADS
	.align		4
.L_110:
        /*00a0*/ 	.byte	0x04, 0x05
        /*00a2*/ 	.short	(.L_112 - .L_111)
.L_111:
        /*00a4*/ 	.word	0x00000080
        /*00a8*/ 	.word	0x00000001
        /*00ac*/ 	.word	0x00000001


	//----- nvinfo : EIATTR_CRS_STACK_SIZE
	.align		4
.L_112:
        /*00b0*/ 	.byte	0x04, 0x1e
        /*00b2*/ 	.short	(.L_114 - .L_113)
.L_113:
        /*00b4*/ 	.word	0x00000000


	//----- nvinfo : EIATTR_CBANK_PARAM_SIZE
	.align		4
.L_114:
        /*00b8*/ 	.byte	0x03, 0x19
        /*00ba*/ 	.short	0x0038


	//----- nvinfo : EIATTR_PARAM_CBANK
	.align		4
        /*00bc*/ 	.byte	0x04, 0x0a
        /*00be*/ 	.short	(.L_116 - .L_115)
	.align		4
.L_115:
        /*00c0*/ 	.word	index@(.nv.constant0._ZN3cub18CUB_300001_SM_10006detail9transform16transform_kernelINS2_10policy_hubILb1EN4cuda3std3__45tupleIJN6thrust24THRUST_300001_SM_1000_NS6detail15normal_iteratorINSA_10device_ptrIiEEEEEEEE10policy1000Ei15searchMoviesGpuSF_JPiEEEvT0_iT1_T2_DpNS2_10kernel_argIT3_EE)
        /*00c4*/ 	.short	0x0380
        /*00c6*/ 	.short	0x0038


	//----- nvinfo : EIATTR_SW_WAR
	.align		4
.L_116:
        /*00c8*/ 	.byte	0x04, 0x36
        /*00ca*/ 	.short	(.L_118 - .L_117)
.L_117:
        /*00cc*/ 	.word	0x00000008
.L_118:


//--------------------- .nv.info._ZN3cub18CUB_300001_SM_10006detail8for_each13static_kernelINS2_12policy_hub_t12policy_500_tElN6thrust24THRUST_300001_SM_1000_NS8cuda_cub10__tabulate7functorINS7_6detail15normal_iteratorINS7_10device_ptrIiEEEENS7_6system6detail7generic6detail22compute_sequence_valueIivEElEEEEvT0_T1_ --------------------------
	.section	.nv.info._ZN3cub18CUB_300001_SM_10006detail8for_each13static_kernelINS2_12policy_hub_t12policy_500_tElN6thrust24THRUST_300001_SM_1000_NS8cuda_cub10__tabulate7functorINS7_6detail15normal_iteratorINS7_10device_ptrIiEEEENS7_6system6detail7generic6detail22compute_sequence_valueIivEElEEEEvT0_T1_,"",@"SHT_CUDA_INFO"
	.sectionflags	@""
	.align	4


	//----- nvinfo : EIATTR_CUDA_API_VERSION
	.align		4
        /*0000*/ 	.byte	0x04, 0x37
        /*0002*/ 	.short	(.L_120 - .L_119)
.L_119:
        /*0004*/ 	.word	0x00000082


	//----- nvinfo : EIATTR_KPARAM_INFO
	.align		4
.L_120:
        /*0008*/ 	.byte	0x04, 0x17
        /*000a*/ 	.short	(.L_122 - .L_121)
.L_121:
        /*000c*/ 	.word	0x00000000
        /*0010*/ 	.short	0x0001
        /*0012*/ 	.short	0x0008
        /*0014*/ 	.byte	0x00, 0xf0, 0x41, 0x00


	//----- nvinfo : EIATTR_KPARAM_INFO
	.align		4
.L_122:
        /*0018*/ 	.byte	0x04, 0x17
        /*001a*/ 	.short	(.L_124 - .L_123)
.L_123:
        /*001c*/ 	.word	0x00000000
        /*0020*/ 	.short	0x0000
        /*0022*/ 	.short	0x0000
        /*0024*/ 	.byte	0x00, 0xf0, 0x21, 0x00


	//----- nvinfo : EIATTR_SPARSE_MMA_MASK
	.align		4
.L_124:
        /*0028*/ 	.byte	0x03, 0x50
        /*002a*/ 	.short	0x0000


	//----- nvinfo : EIATTR_MAXREG_COUNT
	.align		4
        /*002c*/ 	.byte	0x03, 0x1b
        /*002e*/ 	.short	0x00ff


	//----- nvinfo : EIATTR_MERCURY_ISA_VERSION
	.align		4
        /*0030*/ 	.byte	0x03, 0x5f
        /*0032*/ 	.short	0x0101


	//----- nvinfo : EIATTR_VRC_CTA_INIT_COUNT
	.align		4
        /*0034*/ 	.byte	0x02, 0x4a
	.zero		1
	.zero		1


	//----- nvinfo : EIATTR_EXIT_INSTR_OFFSETS
	.align		4
        /*0038*/ 	.byte	0x04, 0x1c
        /*003a*/ 	.short	(.L_126 - .L_125)


	//   ....[0]....
.L_125:
        /*003c*/ 	.word	0x00000160


	//   ....[1]....
        /*0040*/ 	.word	0x000002b0


	//   ....[2]....
        /*0044*/ 	.word	0x00000340


	//----- nvinfo : EIATTR_MAX_THREADS
	.align		4
.L_126:
        /*0048*/ 	.byte	0x04, 0x05
        /*004a*/ 	.short	(.L_128 - .L_127)
.L_127:
        /*004c*/ 	.word	0x00000100
        /*0050*/ 	.word	0x00000001
        /*0054*/ 	.word	0x00000001


	//----- nvinfo : EIATTR_CRS_STACK_SIZE
	.align		4
.L_128:
        /*0058*/ 	.byte	0x04, 0x1e
        /*005a*/ 	.short	(.L_130 - .L_129)
.L_129:
        /*005c*/ 	.word	0x00000000


	//----- nvinfo : EIATTR_CBANK_PARAM_SIZE
	.align		4
.L_130:
        /*0060*/ 	.byte	0x03, 0x19
        /*0062*/ 	.short	0x0018


	//----- nvinfo : EIATTR_PARAM_CBANK
	.align		4
        /*0064*/ 	.byte	0x04, 0x0a
        /*0066*/ 	.short	(.L_132 - .L_131)
	.align		4
.L_131:
        /*0068*/ 	.word	index@(.nv.constant0._ZN3cub18CUB_300001_SM_10006detail8for_each13static_kernelINS2_12policy_hub_t12policy_500_tElN6thrust24THRUST_300001_SM_1000_NS8cuda_cub10__tabulate7functorINS7_6detail15normal_iteratorINS7_10device_ptrIiEEEENS7_6system6detail7generic6detail22compute_sequence_valueIivEElEEEEvT0_T1_)
        /*006c*/ 	.short	0x0380
        /*006e*/ 	.short	0x0018


	//----- nvinfo : EIATTR_SW_WAR
	.align		4
.L_132:
        /*0070*/ 	.byte	0x04, 0x36
        /*0072*/ 	.short	(.L_134 - .L_133)
.L_133:
        /*0074*/ 	.word	0x00000008
.L_134:


//--------------------- .nv.info._ZN3cub18CUB_300001_SM_10006detail8for_each13static_kernelINS2_12policy_hub_t12policy_500_tEmN6thrust24THRUST_300001_SM_1000_NS8cuda_cub20__uninitialized_fill7functorINS7_10device_ptrIiEEiEEEEvT0_T1_ --------------------------
	.section	.nv.info._ZN3cub18CUB_300001_SM_10006detail8for_each13static_kernelINS2_12policy_hub_t12policy_500_tEmN6thrust24THRUST_300001_SM_1000_NS8cuda_cub20__uninitialized_fill7functorINS7_10device_ptrIiEEiEEEEvT0_T1_,"",@"SHT_CUDA_INFO"
	.sectionflags	@""
	.align	4


	//----- nvinfo : EIATTR_CUDA_API_VERSION
	.align		4
        /*0000*/ 	.byte	0x04, 0x37
        /*0002*/ 	.short	(.L_136 - .L_135)
.L_135:
        /*0004*/ 	.word	0x00000082


	//----- nvinfo : EIATTR_KPARAM_INFO
	.align		4
.L_136:
        /*0008*/ 	.byte	0x04, 0x17
        /*000a*/ 	.short	(.L_138 - .L_137)
.L_137:
        /*000c*/ 	.word	0x00000000
        /*0010*/ 	.short	0x0001
        /*0012*/ 	.short	0x0008
        /*0014*/ 	.byte	0x00, 0xf0, 0x41, 0x00


	//----- nvinfo : EIATTR_KPARAM_INFO
	.align		4
.L_138:
        /*0018*/ 	.byte	0x04, 0x17
        /*001a*/ 	.short	(.L_140 - .L_139)
.L_139:
        /*001c*/ 	.word	0x00000000
        /*0020*/ 	.short	0x0000
        /*0022*/ 	.short	0x0000
        /*0024*/ 	.byte	0x00, 0xf0, 0x21, 0x00


	//----- nvinfo : EIATTR_SPARSE_MMA_MASK
	.align		4
.L_140:
        /*0028*/ 	.byte	0x03, 0x50
        /*002a*/ 	.short	0x0000


	//----- nvinfo : EIATTR_MAXREG_COUNT
	.align		4
        /*002c*/ 	.byte	0x03, 0x1b
        /*002e*/ 	.short	0x00ff


	//----- nvinfo : EIATTR_MERCURY_ISA_VERSION
	.align		4
        /*0030*/ 	.byte	0x03, 0x5f
        /*0032*/ 	.short	0x0101


	//----- nvinfo : EIATTR_VRC_CTA_INIT_COUNT
	.align		4
        /*0034*/ 	.byte	0x02, 0x4a
	.zero		1
	.zero		1


	//----- nvinfo : EIATTR_EXIT_INSTR_OFFSETS
	.align		4
        /*0038*/ 	.byte	0x04, 0x1c
        /*003a*/ 	.short	(.L_142 - .L_141)


	//   ....[0]....
.L_141:
        /*003c*/ 	.word	0x00000130


	//   ....[1]....
        /*0040*/ 	.word	0x00000230


	//   ....[2]....
        /*0044*/ 	.word	0x00000260


	//----- nvinfo : EIATTR_MAX_THREADS
	.align		4
.L_142:
        /*0048*/ 	.byte	0x04, 0x05
        /*004a*/ 	.short	(.L_144 - .L_143)
.L_143:
        /*004c*/ 	.word	0x00000100
        /*0050*/ 	.word	0x00000001
        /*0054*/ 	.word	0x00000001


	//----- nvinfo : EIATTR_CBANK_PARAM_SIZE
	.align		4
.L_144:
        /*0058*/ 	.byte	0x03, 0x19
        /*005a*/ 	.short	0x0018


	//----- nvinfo : EIATTR_PARAM_CBANK
	.align		4
        /*005c*/ 	.byte	0x04, 0x0a
        /*005e*/ 	.short	(.L_146 - .L_145)
	.align		4
.L_145:
        /*0060*/ 	.word	index@(.nv.constant0._ZN3cub18CUB_300001_SM_10006detail8for_each13static_kernelINS2_12policy_hub_t12policy_500_tEmN6thrust24THRUST_300001_SM_1000_NS8cuda_cub20__uninitialized_fill7functorINS7_10device_ptrIiEEiEEEEvT0_T1_)
        /*0064*/ 	.short	0x0380
        /*0066*/ 	.short	0x0018


	//----- nvinfo : EIATTR_SW_WAR
	.align		4
.L_146:
        /*0068*/ 	.byte	0x04, 0x36
        /*006a*/ 	.short	(.L_148 - .L_147)
.L_147:
        /*006c*/ 	.word	0x00000008
.L_148:


//--------------------- .nv.info._ZN3cub18CUB_300001_SM_10006detail11EmptyKernelIvEEvv --------------------------
	.section	.nv.info._ZN3cub18CUB_300001_SM_10006detail11EmptyKernelIvEEvv,"",@"SHT_CUDA_INFO"
	.sectionflags	@""
	.align	4


	//----- nvinfo : EIATTR_CUDA_API_VERSION
	.align		4
        /*0000*/ 	.byte	0x04, 0x37
        /*0002*/ 	.short	(.L_150 - .L_149)
.L_149:
        /*0004*/ 	.word	0x00000082


	//----- nvinfo : EIATTR_SPARSE_MMA_MASK
	.align		4
.L_150:
        /*0008*/ 	.byte	0x03, 0x50
        /*000a*/ 	.short	0x0000


	//----- nvinfo : EIATTR_MAXREG_COUNT
	.align		4
        /*000c*/ 	.byte	0x03, 0x1b
        /*000e*/ 	.short	0x00ff


	//----- nvinfo : EIATTR_MERCURY_ISA_VERSION
	.align		4
        /*0010*/ 	.byte	0x03, 0x5f
        /*0012*/ 	.short	0x0101


	//----- nvinfo : EIATTR_VRC_CTA_INIT_COUNT
	.align		4
        /*0014*/ 	.byte	0x02, 0x4a
	.zero		1
	.zero		1


	//----- nvinfo : EIATTR_EXIT_INSTR_OFFSETS
	.align		4
        /*0018*/ 	.byte	0x04, 0x1c
        /*001a*/ 	.short	(.L_152 - .L_151)


	//   ....[0]....
.L_151:
        /*001c*/ 	.word	0x00000010


	//----- nvinfo : EIATTR_SW_WAR
	.align		4
.L_152:
        /*0020*/ 	.byte	0x04, 0x36
        /*0022*/ 	.short	(.L_154 - .L_153)
.L_153:
        /*0024*/ 	.word	0x00000008
.L_154:


//--------------------- .nv.callgraph             --------------------------
	.section	.nv.callgraph,"",@"SHT_CUDA_CALLGRAPH"
	.align	4
	.sectionentsize	8
	.align		4
        /*0000*/ 	.word	0x00000000
	.align		4
        /*0004*/ 	.word	0xffffffff
	.align		4
        /*0008*/ 	.word	0x00000000
	.align		4
        /*000c*/ 	.word	0xfffffffe
	.align		4
        /*0010*/ 	.word	0x00000000
	.align		4
        /*0014*/ 	.word	0xfffffffd
	.align		4
        /*0018*/ 	.word	0x00000000
	.align		4
        /*001c*/ 	.word	0xfffffffc


//--------------------- .nv.constant4             --------------------------
	.section	.nv.constant4,"a",@progbits
	.align	8
	.align		8
.nv.constant4:
        /*0000*/ 	.dword	_ZN34_INTERNAL_f4e9951c_4_k_cu_555e54ad4cuda3std3__45__cpo5beginE
	.align		8
        /*0008*/ 	.dword	_ZN34_INTERNAL_f4e9951c_4_k_cu_555e54ad4cuda3std3__45__cpo3endE
	.align		8
        /*0010*/ 	.dword	_ZN34_INTERNAL_f4e9951c_4_k_cu_555e54ad4cuda3std3__45__cpo6cbeginE
	.align		8
        /*0018*/ 	.dword	_ZN34_INTERNAL_f4e9951c_4_k_cu_555e54ad4cuda3std3__45__cpo4cendE
	.align		8
        /*0020*/ 	.dword	_ZN34_INTERNAL_f4e9951c_4_k_cu_555e54ad4cuda3std3__45__cpo6rbeginE
	.align		8
        /*0028*/ 	.dword	_ZN34_INTERNAL_f4e9951c_4_k_cu_555e54ad4cuda3std3__45__cpo4rendE
	.align		8
        /*0030*/ 	.dword	_ZN34_INTERNAL_f4e9951c_4_k_cu_555e54ad4cuda3std3__45__cpo7crbeginE
	.align		8
        /*0038*/ 	.dword	_ZN34_INTERNAL_f4e9951c_4_k_cu_555e54ad4cuda3std3__45__cpo5crendE
	.align		8
        /*0040*/ 	.dword	_ZN34_INTERNAL_f4e9951c_4_k_cu_555e54ad4cuda3std3__436_GLOBAL__N__f4e9951c_4_k_cu_555e54ad6ignoreE
	.align		8
        /*0048*/ 	.dword	_ZN34_INTERNAL_f4e9951c_4_k_cu_555e54ad4cuda3std3__419piecewise_constructE
	.align		8
        /*0050*/ 	.dword	_ZN34_INTERNAL_f4e9951c_4_k_cu_555e54ad4cuda3std3__48in_placeE
	.align		8
        /*0058*/ 	.dword	_ZN34_INTERNAL_f4e9951c_4_k_cu_555e54ad4cuda3std3__420unreachable_sentinelE
	.align		8
        /*0060*/ 	.dword	_ZN34_INTERNAL_f4e9951c_4_k_cu_555e54ad4cuda3std3__47nulloptE
	.align		8
        /*0068*/ 	.dword	_ZN34_INTERNAL_f4e9951c_4_k_cu_555e54ad4cuda3std3__48unexpectE
	.align		8
        /*0070*/ 	.dword	_ZN34_INTERNAL_f4e9951c_4_k_cu_555e54ad4cuda3std6ranges3__45__cpo4swapE
	.align		8
        /*0078*/ 	.dword	_ZN34_INTERNAL_f4e9951c_4_k_cu_555e54ad4cuda3std6ranges3__45__cpo9iter_moveE
	.align		8
        /*0080*/ 	.dword	_ZN34_INTERNAL_f4e9951c_4_k_cu_555e54ad4cuda3std6ranges3__45__cpo5beginE
	.align		8
        /*0088*/ 	.dword	_ZN34_INTERNAL_f4e9951c_4_k_cu_555e54ad4cuda3std6ranges3__45__cpo3endE
	.align		8
        /*0090*/ 	.dword	_ZN34_INTERNAL_f4e9951c_4_k_cu_555e54ad4cuda3std6ranges3__45__cpo6cbeginE
	.align		8
        /*0098*/ 	.dword	_ZN34_INTERNAL_f4e9951c_4_k_cu_555e54ad4cuda3std6ranges3__45__cpo4cendE
	.align		8
        /*00a0*/ 	.dword	_ZN34_INTERNAL_f4e9951c_4_k_cu_555e54ad4cuda3std6ranges3__45__cpo7advanceE
	.align		8
        /*00a8*/ 	.dword	_ZN34_INTERNAL_f4e9951c_4_k_cu_555e54ad4cuda3std6ranges3__45__cpo9iter_swapE
	.align		8
        /*00b0*/ 	.dword	_ZN34_INTERNAL_f4e9951c_4_k_cu_555e54ad4cuda3std6ranges3__45__cpo4nextE
	.align		8
        /*00b8*/ 	.dword	_ZN34_INTERNAL_f4e9951c_4_k_cu_555e54ad4cuda3std6ranges3__45__cpo4prevE
	.align		8
        /*00c0*/ 	.dword	_ZN34_INTERNAL_f4e9951c_4_k_cu_555e54ad4cuda3std6ranges3__45__cpo4dataE
	.align		8
        /*00c8*/ 	.dword	_ZN34_INTERNAL_f4e9951c_4_k_cu_555e54ad4cuda3std6ranges3__45__cpo5cdataE
	.align		8
        /*00d0*/ 	.dword	_ZN34_INTERNAL_f4e9951c_4_k_cu_555e54ad4cuda3std6ranges3__45__cpo4sizeE
	.align		8
        /*00d8*/ 	.dword	_ZN34_INTERNAL_f4e9951c_4_k_cu_555e54ad4cuda3std6ranges3__45__cpo5ssizeE
	.align		8
        /*00e0*/ 	.dword	_ZN34_INTERNAL_f4e9951c_4_k_cu_555e54ad4cuda3std6ranges3__45__cpo8distanceE
	.align		8
        /*00e8*/ 	.dword	_ZN34_INTERNAL_f4e9951c_4_k_cu_555e54ad6thrust24THRUST_300001_SM_1000_NS8cuda_cub3parE
	.align		8
        /*00f0*/ 	.dword	_ZN34_INTERNAL_f4e9951c_4_k_cu_555e54ad6thrust24THRUST_300001_SM_1000_NS8cuda_cub10par_nosyncE
	.align		8
        /*00f8*/ 	.dword	_ZN34_INTERNAL_f4e9951c_4_k_cu_555e54ad6thrust24THRUST_300001_SM_1000_NS6system6detail10sequential3seqE
	.align		8
        /*0100*/ 	.dword	_ZN34_INTERNAL_f4e9951c_4_k_cu_555e54ad6thrust24THRUST_300001_SM_1000_NS6system3cpp3parE
	.align		8
        /*0108*/ 	.dword	_ZN34_INTERNAL_f4e9951c_4_k_cu_555e54ad6thrust24THRUST_300001_SM_1000_NS12placeholders2_1E
	.align		8
        /*0110*/ 	.dword	_ZN34_INTERNAL_f4e9951c_4_k_cu_555e54ad6thrust24THRUST_300001_SM_1000_NS12placeholders2_2E
	.align		8
        /*0118*/ 	.dword	_ZN34_INTERNAL_f4e9951c_4_k_cu_555e54ad6thrust24THRUST_300001_SM_1000_NS12placeholders2_3E
	.align		8
        /*0120*/ 	.dword	_ZN34_INTERNAL_f4e9951c_4_k_cu_555e54ad6thrust24THRUST_300001_SM_1000_NS12placeholders2_4E
	.align		8
        /*0128*/ 	.dword	_ZN34_INTERNAL_f4e9951c_4_k_cu_555e54ad6thrust24THRUST_300001_SM_1000_NS12placeholders2_5E
	.align		8
        /*0130*/ 	.dword	_ZN34_INTERNAL_f4e9951c_4_k_cu_555e54ad6thrust24THRUST_300001_SM_1000_NS12placeholders2_6E
	.align		8
        /*0138*/ 	.dword	_ZN34_INTERNAL_f4e9951c_4_k_cu_555e54ad6thrust24THRUST_300001_SM_1000_NS12placeholders2_7E
	.align		8
        /*0140*/ 	.dword	_ZN34_INTERNAL_f4e9951c_4_k_cu_555e54ad6thrust24THRUST_300001_SM_1000_NS12placeholders2_8E
	.align		8
        /*0148*/ 	.dword	_ZN34_INTERNAL_f4e9951c_4_k_cu_555e54ad6thrust24THRUST_300001_SM_1000_NS12placeholders2_9E
	.align		8
        /*0150*/ 	.dword	_ZN34_INTERNAL_f4e9951c_4_k_cu_555e54ad6thrust24THRUST_300001_SM_1000_NS12placeholders3_10E
	.align		8
        /*0158*/ 	.dword	_ZN34_INTERNAL_f4e9951c_4_k_cu_555e54ad6thrust24THRUST_300001_SM_1000_NS3seqE
	.align		8
        /*0160*/ 	.dword	_ZN34_INTERNAL_f4e9951c_4_k_cu_555e54ad6thrust24THRUST_300001_SM_1000_NS6deviceE


//--------------------- .text._ZN3cub18CUB_300001_SM_10006detail9transform16transform_kernelINS2_10policy_hubILb1EN4cuda3std3__45tupleIJN6thrust24THRUST_300001_SM_1000_NS6detail15normal_iteratorINSA_10device_ptrIiEEEEEEEE10policy1000El15searchMoviesGpuSF_JPiEEEvT0_iT1_T2_DpNS2_10kernel_argIT3_EE --------------------------
	.section	.text._ZN3cub18CUB_300001_SM_10006detail9transform16transform_kernelINS2_10policy_hubILb1EN4cuda3std3__45tupleIJN6thrust24THRUST_300001_SM_1000_NS6detail15normal_iteratorINSA_10device_ptrIiEEEEEEEE10policy1000El15searchMoviesGpuSF_JPiEEEvT0_iT1_T2_DpNS2_10kernel_argIT3_EE,"ax",@progbits
	.align	128
        .global         _ZN3cub18CUB_300001_SM_10006detail9transform16transform_kernelINS2_10policy_hubILb1EN4cuda3std3__45tupleIJN6thrust24THRUST_300001_SM_1000_NS6detail15normal_iteratorINSA_10device_ptrIiEEEEEEEE10policy1000El15searchMoviesGpuSF_JPiEEEvT0_iT1_T2_DpNS2_10kernel_argIT3_EE
        .type           _ZN3cub18CUB_300001_SM_10006detail9transform16transform_kernelINS2_10policy_hubILb1EN4cuda3std3__45tupleIJN6thrust24THRUST_300001_SM_1000_NS6detail15normal_iteratorINSA_10device_ptrIiEEEEEEEE10policy1000El15searchMoviesGpuSF_JPiEEEvT0_iT1_T2_DpNS2_10kernel_argIT3_EE,@function
        .size           _ZN3cub18CUB_300001_SM_10006detail9transform16transform_kernelINS2_10policy_hubILb1EN4cuda3std3__45tupleIJN6thrust24THRUST_300001_SM_1000_NS6detail15normal_iteratorINSA_10device_ptrIiEEEEEEEE10policy1000El15searchMoviesGpuSF_JPiEEEvT0_iT1_T2_DpNS2_10kernel_argIT3_EE,(.L_x_175 - _ZN3cub18CUB_300001_SM_10006detail9transform16transform_kernelINS2_10policy_hubILb1EN4cuda3std3__45tupleIJN6thrust24THRUST_300001_SM_1000_NS6detail15normal_iteratorINSA_10device_ptrIiEEEEEEEE10policy1000El15searchMoviesGpuSF_JPiEEEvT0_iT1_T2_DpNS2_10kernel_argIT3_EE)
        .other          _ZN3cub18CUB_300001_SM_10006detail9transform16transform_kernelINS2_10policy_hubILb1EN4cuda3std3__45tupleIJN6thrust24THRUST_300001_SM_1000_NS6detail15normal_iteratorINSA_10device_ptrIiEEEEEEEE10policy1000El15searchMoviesGpuSF_JPiEEEvT0_iT1_T2_DpNS2_10kernel_argIT3_EE,@"STO_CUDA_ENTRY STV_DEFAULT"
_ZN3cub18CUB_300001_SM_10006detail9transform16transform_kernelINS2_10policy_hubILb1EN4cuda3std3__45tupleIJN6thrust24THRUST_300001_SM_1000_NS6detail15normal_iteratorINSA_10device_ptrIiEEEEEEEE10policy1000El15searchMoviesGpuSF_JPiEEEvT0_iT1_T2_DpNS2_10kernel_argIT3_EE:
.text._ZN3cub18CUB_300001_SM_10006detail9transform16transform_kernelINS2_10policy_hubILb1EN4cuda3std3__45tupleIJN6thrust24THRUST_300001_SM_1000_NS6detail15normal_iteratorINSA_10device_ptrIiEEEEEEEE10policy1000El15searchMoviesGpuSF_JPiEEEvT0_iT1_T2_DpNS2_10kernel_argIT3_EE:
[----:B------:R-:W0:Y:S08]  /*0000*/  LDC R1, c[0x0][0x37c] ;  /* 0x0000df00ff017b82 */ /* 0x000e300000000800 */
[----:B------:R-:W1:Y:S01]  /*0010*/  LDC R3, c[0x0][0x388] ;  /* 0x0000e200ff037b82 */ /* 0x000e620000000800 */
[----:B------:R-:W2:Y:S01]  /*0020*/  LDCU.64 UR6, c[0x0][0x380] ;  /* 0x00007000ff0677ac */ /* 0x000ea20008000a00 */
[----:B------:R-:W3:Y:S01]  /*0030*/  S2R R0, SR_TID.X ;  /* 0x0000000000007919 */ /* 0x000ee20000002100 */
[----:B------:R-:W-:Y:S01]  /*0040*/  BSSY.RECONVERGENT B0, `(.L_x_0) ;  /* 0x0000022000007945 */ /* 0x000fe20003800200 */
[----:B0-----:R-:W-:Y:S01]  /*0050*/  VIADD R1, R1, 0xffffff40 ;  /* 0xffffff4001017836 */ /* 0x001fe20000000000 */
[----:B------:R-:W0:Y:S03]  /*0060*/  LDCU.64 UR8, c[0x0][0x3a8] ;  /* 0x00007500ff0877ac */ /* 0x000e260008000a00 */
[----:B------:R-:W4:Y:S01]  /*0070*/  S2UR UR4, SR_CTAID.X ;  /* 0x00000000000479c3 */ /* 0x000f220000002500 */
[----:B-1----:R-:W-:-:S05]  /*0080*/  IMAD.SHL.U32 R7, R3, 0x80, RZ ;  /* 0x0000008003077824 */ /* 0x002fca00078e00ff */
[----:B------:R-:W-:Y:S01]  /*0090*/  SHF.R.S32.HI R2, RZ, 0x1f, R7 ;  /* 0x0000001fff027819 */ /* 0x000fe20000011407 */
[----:B----4-:R-:W-:-:S04]  /*00a0*/  IMAD.WIDE.U32 R4, R7, UR4, RZ ;  /* 0x0000000407047c25 */ /* 0x010fc8000f8e00ff */
[----:B------:R-:W-:Y:S01]  /*00b0*/  IMAD R9, R2, UR4, RZ ;  /* 0x0000000402097c24 */ /* 0x000fe2000f8e02ff */
[C---:B--2---:R-:W-:Y:S01]  /*00c0*/  IADD3 R6, P0, PT, -R4.reuse, UR6, RZ ;  /* 0x0000000604067c10 */ /* 0x044fe2000ff1e1ff */
[----:B------:R-:W1:Y:S01]  /*00d0*/  LDCU.64 UR4, c[0x0][0x3b0] ;  /* 0x00007600ff0477ac */ /* 0x000e620008000a00 */
[----:B------:R-:W-:Y:S02]  /*00e0*/  IMAD.SHL.U32 R18, R4, 0x4, RZ ;  /* 0x0000000404127824 */ /* 0x000fe400078e00ff */
[----:B------:R-:W-:-:S05]  /*00f0*/  IMAD.IADD R9, R5, 0x1, R9 ;  /* 0x0000000105097824 */ /* 0x000fca00078e0209 */
[----:B------:R-:W-:Y:S01]  /*0100*/  IADD3.X R5, PT, PT, ~R9, UR7, RZ, P0, !PT ;  /* 0x0000000709057c10 */ /* 0x000fe200087fe5ff */
[----:B------:R-:W2:Y:S01]  /*0110*/  LDCU.64 UR6, c[0x0][0x358] ;  /* 0x00006b00ff0677ac */ /* 0x000ea20008000a00 */
[----:B------:R-:W-:Y:S02]  /*0120*/  ISETP.LT.U32.AND P0, PT, R6, R7, PT ;  /* 0x000000070600720c */ /* 0x000fe40003f01070 */
[----:B------:R-:W-:Y:S02]  /*0130*/  SHF.L.U64.HI R4, R4, 0x2, R9 ;  /* 0x0000000204047819 */ /* 0x000fe40000010209 */
[----:B------:R-:W-:Y:S01]  /*0140*/  ISETP.LT.AND.EX P0, PT, R5, R2, PT, P0 ;  /* 0x000000020500720c */ /* 0x000fe20003f01300 */
[----:B---3--:R-:W-:-:S03]  /*0150*/  IMAD.SHL.U32 R5, R0, 0x80, RZ ;  /* 0x0000008000057824 */ /* 0x008fc600078e00ff */
[----:B------:R-:W-:Y:S02]  /*0160*/  SEL R2, R6, R7, P0 ;  /* 0x0000000706027207 */ /* 0x000fe40000000000 */
[C---:B-1----:R-:W-:Y:S02]  /*0170*/  IADD3 R20, P2, PT, R18.reuse, UR4, RZ ;  /* 0x0000000412147c10 */ /* 0x042fe4000ff5e0ff */
[----:B0-----:R-:W-:Y:S01]  /*0180*/  IADD3 R18, P3, PT, R18, UR8, RZ ;  /* 0x0000000812127c10 */ /* 0x001fe2000ff7e0ff */
[----:B------:R-:W-:Y:S01]  /*0190*/  IMAD.SHL.U32 R6, R2, 0x4, RZ ;  /* 0x0000000402067824 */ /* 0x000fe200078e00ff */
[C---:B------:R-:W-:Y:S02]  /*01a0*/  IADD3.X R21, PT, PT, R4.reuse, UR5, RZ, P2, !PT ;  /* 0x0000000504157c10 */ /* 0x040fe400097fe4ff */
[----:B------:R-:W-:Y:S02]  /*01b0*/  IADD3.X R19, PT, PT, R4, UR9, RZ, P3, !PT ;  /* 0x0000000904137c10 */ /* 0x000fe40009ffe4ff */
[----:B------:R-:W-:-:S02]  /*01c0*/  ISETP.GE.AND P1, PT, R5, R6, PT ;  /* 0x000000060500720c */ /* 0x000fc40003f26270 */
[----:B------:R-:W-:-:S11]  /*01d0*/  ISETP.NE.AND P0, PT, R7, R2, PT ;  /* 0x000000020700720c */ /* 0x000fd60003f05270 */
[----:B--2---:R-:W-:Y:S05]  /*01e0*/  @P1 BRA `(.L_x_1) ;  /* 0x00000000001c1947 */ /* 0x004fea0003800000 */
[----:B------:R-:W-:-:S07]  /*01f0*/  IMAD.MOV.U32 R7, RZ, RZ, R5 ;  /* 0x000000ffff077224 */ /* 0x000fce00078e0005 */
.L_x_2:
[C---:B------:R-:W-:Y:S01]  /*0200*/  IADD3 R4, P1, PT, R7.reuse, R20, RZ ;  /* 0x0000001407047210 */ /* 0x040fe20007f3e0ff */
[----:B------:R-:W-:-:S03]  /*0210*/  VIADD R7, R7, 0x4000 ;  /* 0x0000400007077836 */ /* 0x000fc60000000000 */
[----:B------:R-:W-:Y:S02]  /*0220*/  IADD3.X R5, PT, PT, RZ, R21, RZ, P1, !PT ;  /* 0x00000015ff057210 */ /* 0x000fe40000ffe4ff */
[----:B------:R-:W-:-:S03]  /*0230*/  ISETP.GE.AND P1, PT, R7, R6, PT ;  /* 0x000000060700720c */ /* 0x000fc60003f26270 */
[----:B------:R0:W-:Y:S10]  /*0240*/  CCTL.E.PF2 [R4] ;  /* 0x000000000400798f */ /* 0x0001f40000800100 */
[----:B0-----:R-:W-:Y:S05]  /*0250*/  @!P1 BRA `(.L_x_2) ;  /* 0xfffffffc00e89947 */ /* 0x001fea000383ffff */
.L_x_1:
[----:B------:R-:W-:Y:S05]  /*0260*/  BSYNC.RECONVERGENT B0 ;  /* 0x0000000000007941 */ /* 0x000fea0003800200 */
.L_x_0:
[----:B------:R-:W-:Y:S05]  /*0270*/  @!P0 BRA `(.L_x_3) ;  /* 0x0000002400408947 */ /* 0x000fea0003800000 */
[----:B------:R-:W-:-:S13]  /*0280*/  ISETP.GE.AND P0, PT, R3, 0x1, PT ;  /* 0x000000010300780c */ /* 0x000fda0003f06270 */
[----:B------:R-:W-:Y:S05]  /*0290*/  @!P0 EXIT ;  /* 0x000000000000894d */ /* 0x000fea0003800000 */
[----:B------:R-:W0:Y:S02]  /*02a0*/  LDCU UR4, c[0x0][0x390] ;  /* 0x00007200ff0477ac */ /* 0x000e240008000800 */
[----:B0-----:R-:W-:-:S09]  /*02b0*/  UISETP.GE.AND UP0, UPT, UR4, 0x1, UPT ;  /* 0x000000010400788c */ /* 0x001fd2000bf06270 */
[----:B------:R-:W-:Y:S05]  /*02c0*/  BRA.U !UP0, `(.L_x_4) ;  /* 0x0000001d08707547 */ /* 0x000fea000b800000 */
[----:B------:R-:W0:Y:S01]  /*02d0*/  LDC R10, c[0x0][0x394] ;  /* 0x0000e500ff0a7b82 */ /* 0x000e220000000800 */
[----:B------:R-:W-:Y:S01]  /*02e0*/  VIADD R3, R1, 0x70 ;  /* 0x0000007001037836 */ /* 0x000fe20000000000 */
[----:B0-----:R-:W-:-:S13]  /*02f0*/  ISETP.GT.AND P0, PT, R10, RZ, PT ;  /* 0x000000ff0a00720c */ /* 0x001fda0003f04270 */
[----:B------:R-:W-:Y:S05]  /*0300*/  @P0 BRA `(.L_x_5) ;  /* 0x0000000c00080947 */ /* 0x000fea0003800000 */
[----:B------:R-:W-:-:S07]  /*0310*/  IMAD.MOV.U32 R13, RZ, RZ, RZ ;  /* 0x000000ffff0d7224 */ /* 0x000fce00078e00ff */
.L_x_22:
[----:B------:R-:W-:Y:S01]  /*0320*/  IMAD R11, R13, 0x80, R0 ;  /* 0x000000800d0b7824 */ /* 0x000fe200078e0200 */
[----:B------:R-:W-:Y:S04]  /*0330*/  BSSY.RECONVERGENT B0, `(.L_x_6) ;  /* 0x00000b9000007945 */ /* 0x000fe80003800200 */
[----:B------:R-:W-:-:S13]  /*0340*/  ISETP.GE.AND P0, PT, R11, R2, PT ;  /* 0x000000020b00720c */ /* 0x000fda0003f06270 */
[----:B0-----:R-:W-:Y:S05]  /*0350*/  @P0 BRA `(.L_x_7) ;  /* 0x0000000800d80947 */ /* 0x001fea0003800000 */
[----:B------:R-:W-:Y:S01]  /*0360*/  IMAD.MOV.U32 R4, RZ, RZ, 0x18 ;  /* 0x00000018ff047424 */ /* 0x000fe200078e00ff */
[----:B------:R-:W-:Y:S01]  /*0370*/  CS2R R6, SRZ ;  /* 0x0000000000067805 */ /* 0x000fe2000001ff00 */
[----:B------:R-:W-:Y:S01]  /*0380*/  IMAD.MOV.U32 R5, RZ, RZ, RZ ;  /* 0x000000ffff057224 */ /* 0x000fe200078e00ff */
[----:B------:R0:W-:Y:S01]  /*0390*/  STL.128 [R1+0x10], RZ ;  /* 0x000010ff01007387 */ /* 0x0001e20000100c00 */
[----:B------:R-:W-:-:S03]  /*03a0*/  IMAD.WIDE R8, R11, 0x4, R20 ;  /* 0x000000040b087825 */ /* 0x000fc600078e0214 */
[----:B------:R0:W-:Y:S04]  /*03b0*/  STL.128 [R1], R4 ;  /* 0x0000000401007387 */ /* 0x0001e80000100c00 */
[----:B------:R0:W-:Y:S04]  /*03c0*/  STL.128 [R1+0x20], RZ ;  /* 0x000020ff01007387 */ /* 0x0001e80000100c00 */
[----:B------:R0:W-:Y:S04]  /*03d0*/  STL.128 [R1+0x30], RZ ;  /* 0x000030ff01007387 */ /* 0x0001e80000100c00 */
[----:B------:R0:W-:Y:S04]  /*03e0*/  STL.128 [R1+0x40], RZ ;  /* 0x000040ff01007387 */ /* 0x0001e80000100c00 */
[----:B------:R0:W-:Y:S04]  /*03f0*/  STL.128 [R1+0x50], RZ ;  /* 0x000050ff01007387 */ /* 0x0001e80000100c00 */
[----:B------:R0:W-:Y:S04]  /*0400*/  STL [R1+0x60], RZ ;  /* 0x000060ff01007387 */ /* 0x0001e80000100800 */
[----:B------:R1:W5:Y:S02]  /*0410*/  LDG.E R10, desc[UR6][R8.64] ;  /* 0x00000006080a7981 */ /* 0x000364000c1e1900 */
[----:B01----:R-:W-:-:S07]  /*0420*/  CS2R R8, SRZ ;  /* 0x0000000000087805 */ /* 0x003fce000001ff00 */
.L_x_21:
[----:B-----5:R-:W-:Y:S01]  /*0430*/  SHF.R.U32.HI R4, RZ, R9, R10 ;  /* 0x00000009ff047219 */ /* 0x020fe2000001160a */
[----:B------:R-:W-:Y:S03]  /*0440*/  BSSY.RECONVERGENT B1, `(.L_x_8) ;  /* 0x00000a1000017945 */ /* 0x000fe60003800200 */
[----:B------:R-:W-:-:S04]  /*0450*/  LOP3.LUT R4, R4, 0x1, RZ, 0xc0, !PT ;  /* 0x0000000104047812 */ /* 0x000fc800078ec0ff */
[----:B------:R-:W-:-:S13]  /*0460*/  ISETP.NE.U32.AND P0, PT, R4, 0x1, PT ;  /* 0x000000010400780c */ /* 0x000fda0003f05070 */
[----:B0-----:R-:W-:Y:S05]  /*0470*/  @P0 BRA `(.L_x_9) ;  /* 0x0000000800740947 */ /* 0x001fea0003800000 */
[----:B------:R-:W0:Y:S02]  /*0480*/  LDC.64 R4, c[0x0][0x398] ;  /* 0x0000e600ff047b82 */ /* 0x000e240000000a00 */
[----:B0-----:R-:W-:-:S05]  /*0490*/  IMAD.WIDE.U32 R4, R9, 0x10, R4 ;  /* 0x0000001009047825 */ /* 0x001fca00078e0004 */
[----:B------:R-:W2:Y:S02]  /*04a0*/  LDG.E R14, desc[UR6][R4.64+0xc] ;  /* 0x00000c06040e7981 */ /* 0x000ea4000c1e1900 */
[----:B--2---:R-:W-:-:S05]  /*04b0*/  IMAD R14, R14, 0x4, R3 ;  /* 0x000000040e0e7824 */ /* 0x004fca00078e0203 */
[----:B------:R-:W2:Y:S02]  /*04c0*/  LDL R12, [R14] ;  /* 0x000000000e0c7983 */ /* 0x000ea40000100800 */
[----:B--2---:R-:W-:-:S13]  /*04d0*/  ISETP.NE.AND P0, PT, R12, RZ, PT ;  /* 0x000000ff0c00720c */ /* 0x004fda0003f05270 */
[----:B------:R-:W-:Y:S05]  /*04e0*/  @!P0 BRA `(.L_x_9) ;  /* 0x0000000800588947 */ /* 0x000fea0003800000 */
[----:B------:R-:W2:Y:S04]  /*04f0*/  LDG.E R6, desc[UR6][R4.64+0x4] ;  /* 0x0000040604067981 */ /* 0x000ea8000c1e1900 */
[----:B------:R-:W2:Y:S02]  /*0500*/  LDG.E R15, desc[UR6][R4.64+0x8] ;  /* 0x00000806040f7981 */ /* 0x000ea4000c1e1900 */
[----:B--2---:R-:W-:-:S13]  /*0510*/  ISETP.GT.AND P0, PT, R15, R6, PT ;  /* 0x000000060f00720c */ /* 0x004fda0003f04270 */
[----:B------:R-:W-:Y:S05]  /*0520*/  @!P0 BRA `(.L_x_9) ;  /* 0x0000000800488947 */ /* 0x000fea0003800000 */
[----:B------:R-:W-:Y:S01]  /*0530*/  BSSY.RELIABLE B2, `(.L_x_10) ;  /* 0x000000a000027945 */ /* 0x000fe20003800100 */
[----:B------:R-:W-:-:S07]  /*0540*/  MOV R4, R6 ;  /* 0x0000000600047202 */ /* 0x000fce0000000f00 */
.L_x_11:
[----:B------:R-:W-:-:S06]  /*0550*/  IMAD R5, R4, 0x4, R1 ;  /* 0x0000000404057824 */ /* 0x000fcc00078e0201 */
[----:B------:R-:W2:Y:S02]  /*0560*/  LDL R5, [R5+0x4] ;  /* 0x0000040005057983 */ /* 0x000ea40000100800 */
[----:B--2---:R-:W-:-:S13]  /*0570*/  ISETP.NE.AND P0, PT, R5, RZ, PT ;  /* 0x000000ff0500720c */ /* 0x004fda0003f05270 */
[----:B------:R-:W-:Y:S05]  /*0580*/  @P0 BREAK.RELIABLE B2 ;  /* 0x0000000000020942 */ /* 0x000fea0003800100 */
[----:B------:R-:W-:Y:S05]  /*0590*/  @P0 BRA `(.L_x_9) ;  /* 0x00000008002c0947 */ /* 0x000fea0003800000 */
[----:B------:R-:W-:-:S05]  /*05a0*/  VIADD R4, R4, 0x1 ;  /* 0x0000000104047836 */ /* 0x000fca0000000000 */
[----:B------:R-:W-:-:S13]  /*05b0*/  ISETP.NE.AND P0, PT, R4, R15, PT ;  /* 0x0000000f0400720c */ /* 0x000fda0003f05270 */
[----:B------:R-:W-:Y:S05]  /*05c0*/  @P0 BRA `(.L_x_11) ;  /* 0xfffffffc00e00947 */ /* 0x000fea000383ffff */
[----:B------:R-:W-:Y:S05]  /*05d0*/  BSYNC.RELIABLE B2 ;  /* 0x0000000000027941 */ /* 0x000fea0003800100 */
.L_x_10:
[----:B------:R-:W-:-:S13]  /*05e0*/  ISETP.NE.AND P0, PT, R6, RZ, PT ;  /* 0x000000ff0600720c */ /* 0x000fda0003f05270 */
[----:B------:R-:W-:Y:S05]  /*05f0*/  @!P0 BRA `(.L_x_12) ;  /* 0x0000000400208947 */ /* 0x000fea0003800000 */
[----:B------:R-:W-:-:S13]  /*0600*/  ISETP.GE.AND P0, PT, R15, R6, PT ;  /* 0x000000060f00720c */ /* 0x000fda0003f06270 */
[----:B------:R-:W-:Y:S05]  /*0610*/  @!P0 BRA `(.L_x_13) ;  /* 0x0000000800008947 */ /* 0x000fea0003800000 */
[----:B------:R-:W-:Y:S02]  /*0620*/  IMAD.IADD R15, R15, 0x1, -R6 ;  /* 0x000000010f0f7824 */ /* 0x000fe400078e0a06 */
[----:B------:R-:W-:Y:S02]  /*0630*/  VIADD R4, R6, 0xffffffff ;  /* 0xffffffff06047836 */ /* 0x000fe40000000000 */
[C---:B------:R-:W-:Y:S01]  /*0640*/  VIADD R7, R15.reuse, 0x1 ;  /* 0x000000010f077836 */ /* 0x040fe20000000000 */
[----:B------:R-:W-:-:S04]  /*0650*/  ISETP.GE.U32.AND P0, PT, R15, 0xf, PT ;  /* 0x0000000f0f00780c */ /* 0x000fc80003f06070 */
[----:B------:R-:W-:-:S04]  /*0660*/  LOP3.LUT R16, R7, 0xf, RZ, 0xc0, !PT ;  /* 0x0000000f07107812 */ /* 0x000fc800078ec0ff */
[----:B------:R-:W-:-:S05]  /*0670*/  ISETP.NE.AND P1, PT, R16, RZ, PT ;  /* 0x000000ff1000720c */ /* 0x000fca0003f25270 */
[----:B------:R-:W-:Y:S08]  /*0680*/  @!P0 BRA `(.L_x_14) ;  /* 0x0000000000608947 */ /* 0x000ff00003800000 */
[----:B------:R-:W-:Y:S01]  /*0690*/  LOP3.LUT R15, R7, 0xfffffff0, RZ, 0xc0, !PT ;  /* 0xfffffff0070f7812 */ /* 0x000fe200078ec0ff */
[----:B------:R-:W-:Y:S01]  /*06a0*/  IMAD.MOV.U32 R6, RZ, RZ, 0x1 ;  /* 0x00000001ff067424 */ /* 0x000fe200078e00ff */
[----:B------:R-:W-:-:S06]  /*06b0*/  UMOV UR4, URZ ;  /* 0x000000ff00047c82 */ /* 0x000fcc0008000000 */
.L_x_15:
[C---:B0-----:R-:W-:Y:S01]  /*06c0*/  IMAD R5, R4.reuse, 0x4, R1 ;  /* 0x0000000404057824 */ /* 0x041fe200078e0201 */
[----:B------:R-:W-:Y:S01]  /*06d0*/  UIADD3 UR4, UPT, UPT, UR4, 0x10, URZ ;  /* 0x0000001004047890 */ /* 0x000fe2000fffe0ff */
[----:B------:R-:W-:-:S03]  /*06e0*/  IADD3 R4, PT, PT, R4, 0x10, RZ ;  /* 0x0000001004047810 */ /* 0x000fc60007ffe0ff */
[----:B------:R0:W-:Y:S02]  /*06f0*/  STL [R5+0x4], R6 ;  /* 0x0000040605007387 */ /* 0x0001e40000100800 */
[----:B------:R-:W-:Y:S02]  /*0700*/  ISETP.NE.AND P0, PT, R15, UR4, PT ;  /* 0x000000040f007c0c */ /* 0x000fe4000bf05270 */
[----:B------:R0:W-:Y:S04]  /*0710*/  STL [R5+0x8], R6 ;  /* 0x0000080605007387 */ /* 0x0001e80000100800 */
        /* <DEDUP_REMOVED lines=13> */
[----:B------:R0:W-:Y:S01]  /*07f0*/  STL [R5+0x40], R6 ;  /* 0x0000400605007387 */ /* 0x0001e20000100800 */
[----:B------:R-:W-:Y:S05]  /*0800*/  @P0 BRA `(.L_x_15) ;  /* 0xfffffffc00ac0947 */ /* 0x000fea000383ffff */
.L_x_14:
[----:B------:R-:W-:Y:S05]  /*0810*/  @!P1 BRA `(.L_x_13) ;  /* 0x0000000400809947 */ /* 0x000fea0003800000 */
[----:B------:R-:W-:Y:S02]  /*0820*/  ISETP.GE.U32.AND P0, PT, R16, 0x8, PT ;  /* 0x000000081000780c */ /* 0x000fe40003f06070 */
[----:B------:R-:W-:-:S04]  /*0830*/  LOP3.LUT R15, R7, 0x7, RZ, 0xc0, !PT ;  /* 0x00000007070f7812 */ /* 0x000fc800078ec0ff */
[----:B------:R-:W-:-:S07]  /*0840*/  ISETP.NE.AND P1, PT, R15, RZ, PT ;  /* 0x000000ff0f00720c */ /* 0x000fce0003f25270 */
[----:B------:R-:W-:Y:S06]  /*0850*/  @!P0 BRA `(.L_x_16) ;  /* 0x00000000002c8947 */ /* 0x000fec0003800000 */
[C---:B0-----:R-:W-:Y:S02]  /*0860*/  IMAD R5, R4.reuse, 0x4, R1 ;  /* 0x0000000404057824 */ /* 0x041fe400078e0201 */
[----:B------:R-:W-:Y:S02]  /*0870*/  IMAD.MOV.U32 R6, RZ, RZ, 0x1 ;  /* 0x00000001ff067424 */ /* 0x000fe400078e00ff */
[----:B------:R-:W-:-:S03]  /*0880*/  VIADD R4, R4, 0x8 ;  /* 0x0000000804047836 */ /* 0x000fc60000000000 */
[----:B------:R1:W-:Y:S04]  /*0890*/  STL [R5+0x4], R6 ;  /* 0x0000040605007387 */ /* 0x0003e80000100800 */
[----:B------:R1:W-:Y:S04]  /*08a0*/  STL [R5+0x8], R6 ;  /* 0x0000080605007387 */ /* 0x0003e80000100800 */
[----:B------:R1:W-:Y:S04]  /*08b0*/  STL [R5+0xc], R6 ;  /* 0x00000c0605007387 */ /* 0x0003e80000100800 */
[----:B------:R1:W-:Y:S04]  /*08c0*/  STL [R5+0x10], R6 ;  /* 0x0000100605007387 */ /* 0x0003e80000100800 */
[----:B------:R1:W-:Y:S04]  /*08d0*/  STL [R5+0x14], R6 ;  /* 0x0000140605007387 */ /* 0x0003e80000100800 */
[----:B------:R1:W-:Y:S04]  /*08e0*/  STL [R5+0x18], R6 ;  /* 0x0000180605007387 */ /* 0x0003e80000100800 */
[----:B------:R1:W-:Y:S04]  /*08f0*/  STL [R5+0x1c], R6 ;  /* 0x00001c0605007387 */ /* 0x0003e80000100800 */
[----:B------:R1:W-:Y:S02]  /*0900*/  STL [R5+0x20], R6 ;  /* 0x0000200605007387 */ /* 0x0003e40000100800 */
.L_x_16:
[----:B------:R-:W-:Y:S05]  /*0910*/  @!P1 BRA `(.L_x_13) ;  /* 0x0000000400409947 */ /* 0x000fea0003800000 */
[----:B------:R-:W-:Y:S02]  /*0920*/  ISETP.GE.U32.AND P0, PT, R15, 0x4, PT ;  /* 0x000000040f00780c */ /* 0x000fe40003f06070 */
[----:B------:R-:W-:-:S04]  /*0930*/  LOP3.LUT R7, R7, 0x3, RZ, 0xc0, !PT ;  /* 0x0000000307077812 */ /* 0x000fc800078ec0ff */
[----:B------:R-:W-:-:S07]  /*0940*/  ISETP.NE.AND P1, PT, R7, RZ, PT ;  /* 0x000000ff0700720c */ /* 0x000fce0003f25270 */
[----:B------:R-:W-:Y:S06]  /*0950*/  @!P0 BRA `(.L_x_17) ;  /* 0x00000000001c8947 */ /* 0x000fec0003800000 */
[C---:B01----:R-:W-:Y:S02]  /*0960*/  IMAD R5, R4.reuse, 0x4, R1 ;  /* 0x0000000404057824 */ /* 0x043fe400078e0201 */
[----:B------:R-:W-:Y:S02]  /*0970*/  IMAD.MOV.U32 R6, RZ, RZ, 0x1 ;  /* 0x00000001ff067424 */ /* 0x000fe400078e00ff */
[----:B------:R-:W-:-:S03]  /*0980*/  VIADD R4, R4, 0x4 ;  /* 0x0000000404047836 */ /* 0x000fc60000000000 */
[----:B------:R2:W-:Y:S04]  /*0990*/  STL [R5+0x4], R6 ;  /* 0x0000040605007387 */ /* 0x0005e80000100800 */
[----:B------:R2:W-:Y:S04]  /*09a0*/  STL [R5+0x8], R6 ;  /* 0x0000080605007387 */ /* 0x0005e80000100800 */
[----:B------:R2:W-:Y:S04]  /*09b0*/  STL [R5+0xc], R6 ;  /* 0x00000c0605007387 */ /* 0x0005e80000100800 */
[----:B------:R2:W-:Y:S02]  /*09c0*/  STL [R5+0x10], R6 ;  /* 0x0000100605007387 */ /* 0x0005e40000100800 */
.L_x_17:
[----:B------:R-:W-:Y:S05]  /*09d0*/  @!P1 BRA `(.L_x_13) ;  /* 0x0000000400109947 */ /* 0x000fea0003800000 */
[----:B012---:R-:W-:Y:S02]  /*09e0*/  HFMA2 R5, -RZ, RZ, 0, 5.9604644775390625e-08 ;  /* 0x00000001ff057431 */ /* 0x007fe400000001ff */
[----:B------:R-:W-:Y:S01]  /*09f0*/  IMAD R4, R4, 0x4, R1 ;  /* 0x0000000404047824 */ /* 0x000fe200078e0201 */
[----:B------:R-:W-:-:S04]  /*0a00*/  ISETP.NE.AND P0, PT, R7, 0x1, PT ;  /* 0x000000010700780c */ /* 0x000fc80003f05270 */
[----:B------:R3:W-:Y:S09]  /*0a10*/  STL [R4+0x4], R5 ;  /* 0x0000040504007387 */ /* 0x0007f20000100800 */
[----:B------:R-:W-:Y:S05]  /*0a20*/  @!P0 BRA `(.L_x_13) ;  /* 0x0000000000fc8947 */ /* 0x000fea0003800000 */
[----:B------:R4:W-:Y:S01]  /*0a30*/  STL [R4+0x8], R5 ;  /* 0x0000080504007387 */ /* 0x0009e20000100800 */
[----:B------:R-:W-:-:S13]  /*0a40*/  ISETP.NE.AND P0, PT, R7, 0x2, PT ;  /* 0x000000020700780c */ /* 0x000fda0003f05270 */
[----:B----4-:R-:W-:Y:S05]  /*0a50*/  @!P0 BRA `(.L_x_13) ;  /* 0x0000000000f08947 */ /* 0x010fea0003800000 */
[----:B------:R4:W-:Y:S01]  /*0a60*/  STL [R4+0xc], R5 ;  /* 0x00000c0504007387 */ /* 0x0009e20000100800 */
[----:B------:R-:W-:Y:S05]  /*0a70*/  BRA `(.L_x_13) ;  /* 0x0000000000e87947 */ /* 0x000fea0003800000 */
.L_x_12:
[----:B------:R-:W-:-:S13]  /*0a80*/  ISETP.GE.AND P0, PT, R15, 0x1, PT ;  /* 0x000000010f00780c */ /* 0x000fda0003f06270 */
[----:B------:R-:W-:Y:S05]  /*0a90*/  @!P0 BRA `(.L_x_13) ;  /* 0x0000000000e08947 */ /* 0x000fea0003800000 */
[C---:B------:R-:W-:Y:S01]  /*0aa0*/  ISETP.GE.U32.AND P0, PT, R15.reuse, 0x10, PT ;  /* 0x000000100f00780c */ /* 0x040fe20003f06070 */
[----:B------:R-:W-:Y:S01]  /*0ab0*/  IMAD.MOV.U32 R16, RZ, RZ, RZ ;  /* 0x000000ffff107224 */ /* 0x000fe200078e00ff */
[----:B------:R-:W-:-:S04]  /*0ac0*/  LOP3.LUT R22, R15, 0xf, RZ, 0xc0, !PT ;  /* 0x0000000f0f167812 */ /* 0x000fc800078ec0ff */
[----:B------:R-:W-:-:S07]  /*0ad0*/  ISETP.NE.AND P1, PT, R22, RZ, PT ;  /* 0x000000ff1600720c */ /* 0x000fce0003f25270 */
[----:B------:R-:W-:Y:S06]  /*0ae0*/  @!P0 BRA `(.L_x_18) ;  /* 0x0000000000408947 */ /* 0x000fec0003800000 */
[----:B------:R-:W-:Y:S01]  /*0af0*/  LOP3.LUT R16, R15, 0x7ffffff0, RZ, 0xc0, !PT ;  /* 0x7ffffff00f107812 */ /* 0x000fe200078ec0ff */
[----:B------:R-:W-:Y:S02]  /*0b00*/  IMAD.MOV.U32 R17, RZ, RZ, RZ ;  /* 0x000000ffff117224 */ /* 0x000fe400078e00ff */
[----:B------:R-:W-:-:S07]  /*0b10*/  IMAD.MOV.U32 R4, RZ, RZ, 0x1 ;  /* 0x00000001ff047424 */ /* 0x000fce00078e00ff */
.L_x_19:
[C---:B0-----:R-:W-:Y:S01]  /*0b20*/  IMAD R23, R17.reuse, 0x4, R1 ;  /* 0x0000000411177824 */ /* 0x041fe200078e0201 */
[----:B------:R-:W-:Y:S01]  /*0b30*/  IADD3 R17, PT, PT, R17, 0x10, RZ ;  /* 0x0000001011117810 */ /* 0x000fe20007ffe0ff */
[----:B------:R-:W-:Y:S02]  /*0b40*/  IMAD.MOV.U32 R5, RZ, RZ, 0x1 ;  /* 0x00000001ff057424 */ /* 0x000fe400078e00ff */
[----:B------:R-:W-:Y:S01]  /*0b50*/  IMAD.MOV.U32 R6, RZ, RZ, 0x1 ;  /* 0x00000001ff067424 */ /* 0x000fe200078e00ff */
[----:B------:R0:W-:Y:S01]  /*0b60*/  STL [R23+0x4], R4 ;  /* 0x0000040417007387 */ /* 0x0001e20000100800 */
[----:B------:R-:W-:Y:S01]  /*0b70*/  IMAD.MOV.U32 R7, RZ, RZ, 0x1 ;  /* 0x00000001ff077424 */ /* 0x000fe200078e00ff */
[----:B------:R-:W-:Y:S02]  /*0b80*/  ISETP.NE.AND P0, PT, R17, R16, PT ;  /* 0x000000101100720c */ /* 0x000fe40003f05270 */
[----:B------:R0:W-:Y:S04]  /*0b90*/  STL.64 [R23+0x8], R4 ;  /* 0x0000080417007387 */ /* 0x0001e80000100a00 */
[----:B------:R0:W-:Y:S04]  /*0ba0*/  STL.128 [R23+0x10], R4 ;  /* 0x0000100417007387 */ /* 0x0001e80000100c00 */
[----:B------:R0:W-:Y:S04]  /*0bb0*/  STL.128 [R23+0x20], R4 ;  /* 0x0000200417007387 */ /* 0x0001e80000100c00 */
[----:B------:R0:W-:Y:S04]  /*0bc0*/  STL.128 [R23+0x30], R4 ;  /* 0x0000300417007387 */ /* 0x0001e80000100c00 */
[----:B------:R0:W-:Y:S01]  /*0bd0*/  STL [R23+0x40], R4 ;  /* 0x0000400417007387 */ /* 0x0001e20000100800 */
[----:B------:R-:W-:Y:S05]  /*0be0*/  @P0 BRA `(.L_x_19) ;  /* 0xfffffffc00cc0947 */ /* 0x000fea000383ffff */
.L_x_18:
[----:B------:R-:W-:Y:S05]  /*0bf0*/  @!P1 BRA `(.L_x_13) ;  /* 0x0000000000889947 */ /* 0x000fea0003800000 */
[----:B------:R-:W-:Y:S02]  /*0c00*/  ISETP.GE.U32.AND P0, PT, R22, 0x8, PT ;  /* 0x000000081600780c */ /* 0x000fe40003f06070 */
[----:B0-----:R-:W-:-:S04]  /*0c10*/  LOP3.LUT R23, R15, 0x7, RZ, 0xc0, !PT ;  /* 0x000000070f177812 */ /* 0x001fc800078ec0ff */
[----:B------:R-:W-:-:S07]  /*0c20*/  ISETP.NE.AND P1, PT, R23, RZ, PT ;  /* 0x000000ff1700720c */ /* 0x000fce0003f25270 */
[----:B------:R-:W-:Y:S06]  /*0c30*/  @!P0 BRA `(.L_x_20) ;  /* 0x0000000000288947 */ /* 0x000fec0003800000 */
[C---:B------:R-:W-:Y:S02]  /*0c40*/  IMAD R17, R16.reuse, 0x4, R1 ;  /* 0x0000000410117824 */ /* 0x040fe400078e0201 */
[----:B------:R-:W-:Y:S02]  /*0c50*/  IMAD.MOV.U32 R4, RZ, RZ, 0x1 ;  /* 0x00000001ff047424 */ /* 0x000fe400078e00ff */
[----:B------:R-:W-:Y:S02]  /*0c60*/  IMAD.MOV.U32 R5, RZ, RZ, 0x1 ;  /* 0x00000001ff057424 */ /* 0x000fe400078e00ff */
[----:B------:R-:W-:Y:S01]  /*0c70*/  IMAD.MOV.U32 R6, RZ, RZ, 0x1 ;  /* 0x00000001ff067424 */ /* 0x000fe200078e00ff */
[----:B------:R0:W-:Y:S01]  /*0c80*/  STL [R17+0x4], R4 ;  /* 0x0000040411007387 */ /* 0x0001e20000100800 */
[----:B------:R-:W-:Y:S02]  /*0c90*/  IMAD.MOV.U32 R7, RZ, RZ, 0x1 ;  /* 0x00000001ff077424 */ /* 0x000fe400078e00ff */
[----:B------:R-:W-:Y:S01]  /*0ca0*/  VIADD R16, R16, 0x8 ;  /* 0x0000000810107836 */ /* 0x000fe20000000000 */
[----:B------:R0:W-:Y:S04]  /*0cb0*/  STL.64 [R17+0x8], R4 ;  /* 0x0000080411007387 */ /* 0x0001e80000100a00 */
[----:B------:R0:W-:Y:S04]  /*0cc0*/  STL.128 [R17+0x10], R4 ;  /* 0x0000100411007387 */ /* 0x0001e80000100c00 */
[----:B------:R0:W-:Y:S02]  /*0cd0*/  STL [R17+0x20], R4 ;  /* 0x0000200411007387 */ /* 0x0001e40000100800 */
.L_x_20:
[----:B------:R-:W-:Y:S05]  /*0ce0*/  @!P1 BRA `(.L_x_13) ;  /* 0x00000000004c9947 */ /* 0x000fea0003800000 */
[----:B------:R-:W-:Y:S02]  /*0cf0*/  ISETP.GE.U32.AND P0, PT, R23, 0x4, PT ;  /* 0x000000041700780c */ /* 0x000fe40003f06070 */
[----:B------:R-:W-:-:S04]  /*0d00*/  LOP3.LUT R15, R15, 0x3, RZ, 0xc0, !PT ;  /* 0x000000030f0f7812 */ /* 0x000fc800078ec0ff */
[----:B------:R-:W-:-:S07]  /*0d10*/  ISETP.NE.AND P1, PT, R15, RZ, PT ;  /* 0x000000ff0f00720c */ /* 0x000fce0003f25270 */
[----:B0-----:R-:W-:Y:S01]  /*0d20*/  @P0 IMAD.MOV.U32 R4, RZ, RZ, 0x1 ;  /* 0x00000001ff040424 */ /* 0x001fe200078e00ff */
[C---:B------:R-:W-:Y:S01]  /*0d30*/  @P0 LEA R7, R16.reuse, R1, 0x2 ;  /* 0x0000000110070211 */ /* 0x040fe200078e10ff */
[----:B------:R-:W-:Y:S02]  /*0d40*/  @P0 VIADD R16, R16, 0x4 ;  /* 0x0000000410100836 */ /* 0x000fe40000000000 */
[----:B------:R-:W-:Y:S02]  /*0d50*/  IMAD.MOV.U32 R5, RZ, RZ, R4 ;  /* 0x000000ffff057224 */ /* 0x000fe400078e0004 */
[----:B------:R0:W-:Y:S04]  /*0d60*/  @P0 STL [R7+0x4], R4 ;  /* 0x0000040407000387 */ /* 0x0001e80000100800 */
[----:B------:R0:W-:Y:S04]  /*0d70*/  @P0 STL [R7+0x10], R4 ;  /* 0x0000100407000387 */ /* 0x0001e80000100800 */
[----:B------:R0:W-:Y:S01]  /*0d80*/  @P0 STL.64 [R7+0x8], R4 ;  /* 0x0000080407000387 */ /* 0x0001e20000100a00 */
[----:B------:R-:W-:Y:S05]  /*0d90*/  @!P1 BRA `(.L_x_13) ;  /* 0x0000000000209947 */ /* 0x000fea0003800000 */
[----:B------:R-:W-:Y:S01]  /*0da0*/  IMAD R16, R16, 0x4, R1 ;  /* 0x0000000410107824 */ /* 0x000fe200078e0201 */
[----:B------:R-:W-:Y:S01]  /*0db0*/  ISETP.NE.AND P0, PT, R15, 0x1, PT ;  /* 0x000000010f00780c */ /* 0x000fe20003f05270 */
[----:B0-----:R-:W-:-:S05]  /*0dc0*/  IMAD.MOV.U32 R5, RZ, RZ, 0x1 ;  /* 0x00000001ff057424 */ /* 0x001fca00078e00ff */
[----:B------:R0:W-:Y:S07]  /*0dd0*/  STL [R16+0x4], R5 ;  /* 0x0000040510007387 */ /* 0x0001ee0000100800 */
[----:B------:R-:W-:Y:S05]  /*0de0*/  @!P0 BRA `(.L_x_13) ;  /* 0x00000000000c8947 */ /* 0x000fea0003800000 */
[----:B------:R-:W-:Y:S01]  /*0df0*/  ISETP.NE.AND P0, PT, R15, 0x2, PT ;  /* 0x000000020f00780c */ /* 0x000fe20003f05270 */
[----:B------:R1:W-:-:S12]  /*0e00*/  STL [R16+0x8], R5 ;  /* 0x0000080510007387 */ /* 0x0003d80000100800 */
[----:B------:R1:W-:Y:S02]  /*0e10*/  @P0 STL [R16+0xc], R5 ;  /* 0x00000c0510000387 */ /* 0x0003e40000100800 */
.L_x_13:
[----:B01234-:R-:W-:Y:S02]  /*0e20*/  VIADD R5, R12, 0xffffffff ;  /* 0xffffffff0c057836 */ /* 0x01ffe40000000000 */
[----:B------:R-:W-:-:S03]  /*0e30*/  VIADD R8, R8, 0x1 ;  /* 0x0000000108087836 */ /* 0x000fc60000000000 */
[----:B------:R0:W-:Y:S04]  /*0e40*/  STL [R14], R5 ;  /* 0x000000050e007387 */ /* 0x0001e80000100800 */
.L_x_9:
[----:B------:R-:W-:Y:S05]  /*0e50*/  BSYNC.RECONVERGENT B1 ;  /* 0x0000000000017941 */ /* 0x000fea0003800200 */
.L_x_8:
[----:B------:R-:W1:Y:S01]  /*0e60*/  LDCU UR4, c[0x0][0x390] ;  /* 0x00007200ff0477ac */ /* 0x000e620008000800 */
[----:B------:R-:W-:-:S05]  /*0e70*/  VIADD R9, R9, 0x1 ;  /* 0x0000000109097836 */ /* 0x000fca0000000000 */
[----:B-1----:R-:W-:-:S13]  /*0e80*/  ISETP.NE.AND P0, PT, R9, UR4, PT ;  /* 0x0000000409007c0c */ /* 0x002fda000bf05270 */
[----:B------:R-:W-:Y:S05]  /*0e90*/  @P0 BRA `(.L_x_21) ;  /* 0xfffffff400640947 */ /* 0x000fea000383ffff */
[----:B0-----:R-:W-:-:S05]  /*0ea0*/  IMAD.WIDE R4, R11, 0x4, R18 ;  /* 0x000000040b047825 */ /* 0x001fca00078e0212 */
[----:B------:R0:W-:Y:S02]  /*0eb0*/  STG.E desc[UR6][R4.64], R8 ;  /* 0x0000000804007986 */ /* 0x0001e4000c101906 */
.L_x_7:
[----:B------:R-:W-:Y:S05]  /*0ec0*/  BSYNC.RECONVERGENT B0 ;  /* 0x0000000000007941 */ /* 0x000fea0003800200 */
.L_x_6:
[----:B------:R-:W-:Y:S05]  /*0ed0*/  WARPSYNC.ALL ;  /* 0x0000000000007948 */ /* 0x000fea0003800000 */
[----:B------:R-:W1:Y:S01]  /*0ee0*/  LDCU UR4, c[0x0][0x388] ;  /* 0x00007100ff0477ac */ /* 0x000e620008000800 */
[----:B------:R-:W-:-:S04]  /*0ef0*/  IADD3 R13, PT, PT, R13, 0x1, RZ ;  /* 0x000000010d0d7810 */ /* 0x000fc80007ffe0ff */
[----:B-1----:R-:W-:-:S13]  /*0f00*/  ISETP.NE.AND P0, PT, R13, UR4, PT ;  /* 0x000000040d007c0c */ /* 0x002fda000bf05270 */
[----:B------:R-:W-:Y:S05]  /*0f10*/  @!P0 EXIT ;  /* 0x000000000000894d */ /* 0x000fea0003800000 */
[----:B------:R-:W-:Y:S05]  /*0f20*/  BRA `(.L_x_22) ;  /* 0xfffffff000fc7947 */ /* 0x000fea000383ffff */
.L_x_5:
[C---:B------:R-:W-:Y:S01]  /*0f30*/  LOP3.LUT R17, R10.reuse, 0xf, RZ, 0xc0, !PT ;  /* 0x0000000f0a117812 */ /* 0x040fe200078ec0ff */
[----:B------:R-:W-:Y:S01]  /*0f40*/  IMAD.MOV.U32 R8, RZ, RZ, RZ ;  /* 0x000000ffff087224 */ /* 0x000fe200078e00ff */
[C---:B------:R-:W-:Y:S02]  /*0f50*/  LOP3.LUT R16, R10.reuse, 0x7, RZ, 0xc0, !PT ;  /* 0x000000070a107812 */ /* 0x040fe400078ec0ff */
[C---:B------:R-:W-:Y:S01]  /*0f60*/  LOP3.LUT R11, R10.reuse, 0x7ffffff0, RZ, 0xc0, !PT ;  /* 0x7ffffff00a0b7812 */ /* 0x040fe200078ec0ff */
[----:B------:R-:W-:Y:S01]  /*0f70*/  VIADD R4, R17, 0xffffffff ;  /* 0xffffffff11047836 */ /* 0x000fe20000000000 */
[----:B------:R-:W-:Y:S01]  /*0f80*/  LOP3.LUT R10, R10, 0x3, RZ, 0xc0, !PT ;  /* 0x000000030a0a7812 */ /* 0x000fe200078ec0ff */
[----:B------:R-:W-:-:S03]  /*0f90*/  VIADD R5, R16, 0xffffffff ;  /* 0xffffffff10057836 */ /* 0x000fc60000000000 */
[----:B------:R-:W-:Y:S02]  /*0fa0*/  ISETP.GE.U32.AND P1, PT, R4, 0x7, PT ;  /* 0x000000070400780c */ /* 0x000fe40003f26070 */
[----:B------:R-:W-:-:S13]  /*0fb0*/  ISETP.GE.U32.AND P0, PT, R5, 0x3, PT ;  /* 0x000000030500780c */ /* 0x000fda0003f06070 */
.L_x_44:
[----:B------:R-:W-:Y:S01]  /*0fc0*/  IMAD R9, R8, 0x80, R0 ;  /* 0x0000008008097824 */ /* 0x000fe200078e0200 */
[----:B------:R-:W-:Y:S04]  /*0fd0*/  BSSY.RECONVERGENT B0, `(.L_x_23) ;  /* 0x0000105000007945 */ /* 0x000fe80003800200 */
[----:B------:R-:W-:-:S13]  /*0fe0*/  ISETP.GE.AND P2, PT, R9, R2, PT ;  /* 0x000000020900720c */ /* 0x000fda0003f46270 */
[----:B012---:R-:W-:Y:S05]  /*0ff0*/  @P2 BRA `(.L_x_24) ;  /* 0x0000001000082947 */ /* 0x007fea0003800000 */
[----:B------:R-:W0:Y:S01]  /*1000*/  LDCU UR4, c[0x0][0x394] ;  /* 0x00007280ff0477ac */ /* 0x000e220008000800 */
[----:B------:R-:W-:Y:S01]  /*1010*/  IMAD.MOV.U32 R4, RZ, RZ, 0x18 ;  /* 0x00000018ff047424 */ /* 0x000fe200078e00ff */
[----:B------:R-:W-:Y:S01]  /*1020*/  CS2R R6, SRZ ;  /* 0x0000000000067805 */ /* 0x000fe2000001ff00 */
[----:B------:R-:W-:Y:S01]  /*1030*/  IMAD.MOV.U32 R5, RZ, RZ, RZ ;  /* 0x000000ffff057224 */ /* 0x000fe200078e00ff */
[----:B------:R1:W-:Y:S01]  /*1040*/  STL.128 [R1+0x10], RZ ;  /* 0x000010ff01007387 */ /* 0x0003e20000100c00 */
[----:B------:R-:W-:Y:S02]  /*1050*/  IMAD.MOV.U32 R12, RZ, RZ, RZ ;  /* 0x000000ffff0c7224 */ /* 0x000fe400078e00ff */
[----:B------:R-:W-:Y:S01]  /*1060*/  IMAD.WIDE R24, R9, 0x4, R20 ;  /* 0x0000000409187825 */ /* 0x000fe200078e0214 */
[----:B------:R1:W-:Y:S04]  /*1070*/  STL.128 [R1], R4 ;  /* 0x0000000401007387 */ /* 0x0003e80000100c00 */
[----:B------:R1:W-:Y:S04]  /*1080*/  STL.128 [R1+0x20], RZ ;  /* 0x000020ff01007387 */ /* 0x0003e80000100c00 */
[----:B------:R1:W-:Y:S01]  /*1090*/  STL.128 [R1+0x30], RZ ;  /* 0x000030ff01007387 */ /* 0x0003e20000100c00 */
[----:B0-----:R-:W-:-:S03]  /*10a0*/  UISETP.GE.U32.AND UP0, UPT, UR4, 0x10, UPT ;  /* 0x000000100400788c */ /* 0x001fc6000bf06070 */
[----:B------:R1:W-:Y:S04]  /*10b0*/  STL.128 [R1+0x40], RZ ;  /* 0x000040ff01007387 */ /* 0x0003e80000100c00 */
[----:B------:R1:W-:Y:S04]  /*10c0*/  STL.128 [R1+0x50], RZ ;  /* 0x000050ff01007387 */ /* 0x0003e80000100c00 */
[----:B------:R1:W-:Y:S01]  /*10d0*/  STL [R1+0x60], RZ ;  /* 0x000060ff01007387 */ /* 0x0003e20000100800 */
[----:B------:R-:W-:Y:S05]  /*10e0*/  BRA.U !UP0, `(.L_x_25) ;  /* 0x0000000108707547 */ /* 0x000fea000b800000 */
[----:B------:R-:W-:-:S07]  /*10f0*/  MOV R23, RZ ;  /* 0x000000ff00177202 */ /* 0x000fce0000000f00 */
.L_x_26:
[----:B0-----:R-:W0:Y:S02]  /*1100*/  LDC.64 R26, c[0x0][0x3a0] ;  /* 0x0000e800ff1a7b82 */ /* 0x001e240000000a00 */
[----:B0-----:R-:W-:-:S05]  /*1110*/  IMAD.WIDE.U32 R26, R23, 0x4, R26 ;  /* 0x00000004171a7825 */ /* 0x001fca00078e001a */
[----:B-1----:R-:W2:Y:S04]  /*1120*/  LDG.E R4, desc[UR6][R26.64] ;  /* 0x000000061a047981 */ /* 0x002ea8000c1e1900 */
[----:B------:R-:W2:Y:S04]  /*1130*/  LDG.E R5, desc[UR6][R26.64+0x4] ;  /* 0x000004061a057981 */ /* 0x000ea8000c1e1900 */
[----:B------:R-:W2:Y:S04]  /*1140*/  LDG.E R6, desc[UR6][R26.64+0x8] ;  /* 0x000008061a067981 */ /* 0x000ea8000c1e1900 */
[----:B------:R-:W2:Y:S01]  /*1150*/  LDG.E R7, desc[UR6][R26.64+0xc] ;  /* 0x00000c061a077981 */ /* 0x000ea2000c1e1900 */
[----:B------:R-:W-:-:S03]  /*1160*/  IMAD R22, R23, 0x4, R1 ;  /* 0x0000000417167824 */ /* 0x000fc600078e0201 */
[----:B------:R-:W3:Y:S04]  /*1170*/  LDG.E R12, desc[UR6][R26.64+0x20] ;  /* 0x000020061a0c7981 */ /* 0x000ee8000c1e1900 */
[----:B------:R-:W3:Y:S04]  /*1180*/  LDG.E R13, desc[UR6][R26.64+0x24] ;  /* 0x000024061a0d7981 */ /* 0x000ee8000c1e1900 */
[----:B------:R-:W3:Y:S04]  /*1190*/  LDG.E R14, desc[UR6][R26.64+0x28] ;  /* 0x000028061a0e7981 */ /* 0x000ee8000c1e1900 */
[----:B------:R-:W3:Y:S04]  /*11a0*/  LDG.E R15, desc[UR6][R26.64+0x2c] ;  /* 0x00002c061a0f7981 */ /* 0x000ee8000c1e1900 */
[----:B--2---:R0:W-:Y:S04]  /*11b0*/  STL.128 [R22+0x70], R4 ;  /* 0x0000700416007387 */ /* 0x0041e80000100c00 */
[----:B0-----:R-:W2:Y:S04]  /*11c0*/  LDG.E R4, desc[UR6][R26.64+0x10] ;  /* 0x000010061a047981 */ /* 0x001ea8000c1e1900 */
[----:B------:R-:W2:Y:S04]  /*11d0*/  LDG.E R5, desc[UR6][R26.64+0x14] ;  /* 0x000014061a057981 */ /* 0x000ea8000c1e1900 */
[----:B------:R-:W2:Y:S04]  /*11e0*/  LDG.E R6, desc[UR6][R26.64+0x18] ;  /* 0x000018061a067981 */ /* 0x000ea8000c1e1900 */
[----:B------:R-:W2:Y:S04]  /*11f0*/  LDG.E R7, desc[UR6][R26.64+0x1c] ;  /* 0x00001c061a077981 */ /* 0x000ea8000c1e1900 */
[----:B--2---:R0:W-:Y:S04]  /*1200*/  STL.128 [R22+0x80], R4 ;  /* 0x0000800416007387 */ /* 0x0041e80000100c00 */
[----:B0-----:R-:W2:Y:S04]  /*1210*/  LDG.E R4, desc[UR6][R26.64+0x30] ;  /* 0x000030061a047981 */ /* 0x001ea8000c1e1900 */
[----:B------:R-:W2:Y:S04]  /*1220*/  LDG.E R5, desc[UR6][R26.64+0x34] ;  /* 0x000034061a057981 */ /* 0x000ea8000c1e1900 */
[----:B------:R-:W2:Y:S04]  /*1230*/  LDG.E R6, desc[UR6][R26.64+0x38] ;  /* 0x000038061a067981 */ /* 0x000ea8000c1e1900 */
[----:B------:R-:W2:Y:S01]  /*1240*/  LDG.E R7, desc[UR6][R26.64+0x3c] ;  /* 0x00003c061a077981 */ /* 0x000ea2000c1e1900 */
[----:B------:R-:W-:-:S03]  /*1250*/  VIADD R23, R23, 0x10 ;  /* 0x0000001017177836 */ /* 0x000fc60000000000 */
[----:B---3--:R0:W-:Y:S02]  /*1260*/  STL.128 [R22+0x90], R12 ;  /* 0x0000900c16007387 */ /* 0x0081e40000100c00 */
[----:B------:R-:W-:Y:S02]  /*1270*/  ISETP.NE.AND P2, PT, R23, R11, PT ;  /* 0x0000000b1700720c */ /* 0x000fe40003f45270 */
[----:B--2---:R0:W-:Y:S11]  /*1280*/  STL.128 [R22+0xa0], R4 ;  /* 0x0000a00416007387 */ /* 0x0041f60000100c00 */
[----:B------:R-:W-:Y:S05]  /*1290*/  @P2 BRA `(.L_x_26) ;  /* 0xfffffffc00982947 */ /* 0x000fea000383ffff */
[----:B0-----:R-:W-:-:S07]  /*12a0*/  IMAD.MOV.U32 R12, RZ, RZ, R11 ;  /* 0x000000ffff0c7224 */ /* 0x001fce00078e000b */
.L_x_25:
[----:B------:R-:W-:-:S13]  /*12b0*/  ISETP.NE.AND P2, PT, R17, RZ, PT ;  /* 0x000000ff1100720c */ /* 0x000fda0003f45270 */
[----:B------:R-:W-:Y:S05]  /*12c0*/  @!P2 BRA `(.L_x_27) ;  /* 0x0000000000a4a947 */ /* 0x000fea0003800000 */
[----:B------:R-:W-:Y:S01]  /*12d0*/  ISETP.NE.AND P2, PT, R16, RZ, PT ;  /* 0x000000ff1000720c */ /* 0x000fe20003f45270 */
[----:B------:R-:W-:-:S12]  /*12e0*/  @!P1 BRA `(.L_x_28) ;  /* 0x0000000000389947 */ /* 0x000fd80003800000 */
[----:B------:R-:W0:Y:S02]  /*12f0*/  LDC.64 R14, c[0x0][0x3a0] ;  /* 0x0000e800ff0e7b82 */ /* 0x000e240000000a00 */
[----:B0-----:R-:W-:-:S05]  /*1300*/  IMAD.WIDE.U32 R14, R12, 0x4, R14 ;  /* 0x000000040c0e7825 */ /* 0x001fca00078e000e */
[----:B-1----:R-:W2:Y:S04]  /*1310*/  LDG.E R4, desc[UR6][R14.64] ;  /* 0x000000060e047981 */ /* 0x002ea8000c1e1900 */
[----:B------:R-:W2:Y:S04]  /*1320*/  LDG.E R5, desc[UR6][R14.64+0x4] ;  /* 0x000004060e057981 */ /* 0x000ea8000c1e1900 */
[----:B------:R-:W2:Y:S04]  /*1330*/  LDG.E R6, desc[UR6][R14.64+0x8] ;  /* 0x000008060e067981 */ /* 0x000ea8000c1e1900 */
[----:B------:R-:W2:Y:S01]  /*1340*/  LDG.E R7, desc[UR6][R14.64+0xc] ;  /* 0x00000c060e077981 */ /* 0x000ea2000c1e1900 */
[----:B------:R-:W-:-:S05]  /*1350*/  IMAD R13, R12, 0x4, R1 ;  /* 0x000000040c0d7824 */ /* 0x000fca00078e0201 */
[----:B--2---:R0:W-:Y:S04]  /*1360*/  STL.128 [R13+0x70], R4 ;  /* 0x000070040d007387 */ /* 0x0041e80000100c00 */
[----:B0-----:R-:W2:Y:S04]  /*1370*/  LDG.E R4, desc[UR6][R14.64+0x10] ;  /* 0x000010060e047981 */ /* 0x001ea8000c1e1900 */
[----:B------:R-:W2:Y:S04]  /*1380*/  LDG.E R5, desc[UR6][R14.64+0x14] ;  /* 0x000014060e057981 */ /* 0x000ea8000c1e1900 */
[----:B------:R-:W2:Y:S04]  /*1390*/  LDG.E R6, desc[UR6][R14.64+0x18] ;  /* 0x000018060e067981 */ /* 0x000ea8000c1e1900 */
[----:B------:R-:W2:Y:S01]  /*13a0*/  LDG.E R7, desc[UR6][R14.64+0x1c] ;  /* 0x00001c060e077981 */ /* 0x000ea2000c1e1900 */
[----:B------:R-:W-:-:S03]  /*13b0*/  VIADD R12, R12, 0x8 ;  /* 0x000000080c0c7836 */ /* 0x000fc60000000000 */
[----:B--2---:R0:W-:Y:S04]  /*13c0*/  STL.128 [R13+0x80], R4 ;  /* 0x000080040d007387 */ /* 0x0041e80000100c00 */
.L_x_28:
[----:B------:R-:W-:Y:S05]  /*13d0*/  @!P2 BRA `(.L_x_27) ;  /* 0x000000000060a947 */ /* 0x000fea0003800000 */
[----:B------:R-:W-:Y:S01]  /*13e0*/  ISETP.NE.AND P2, PT, R10, RZ, PT ;  /* 0x000000ff0a00720c */ /* 0x000fe20003f45270 */
[----:B------:R-:W-:-:S12]  /*13f0*/  @!P0 BRA `(.L_x_29) ;  /* 0x0000000000248947 */ /* 0x000fd80003800000 */
[----:B------:R-:W2:Y:S02]  /*1400*/  LDC.64 R14, c[0x0][0x3a0] ;  /* 0x0000e800ff0e7b82 */ /* 0x000ea40000000a00 */
[----:B--2---:R-:W-:-:S05]  /*1410*/  IMAD.WIDE.U32 R14, R12, 0x4, R14 ;  /* 0x000000040c0e7825 */ /* 0x004fca00078e000e */
[----:B01----:R-:W2:Y:S04]  /*1420*/  LDG.E R4, desc[UR6][R14.64] ;  /* 0x000000060e047981 */ /* 0x003ea8000c1e1900 */
[----:B------:R-:W2:Y:S04]  /*1430*/  LDG.E R5, desc[UR6][R14.64+0x4] ;  /* 0x000004060e057981 */ /* 0x000ea8000c1e1900 */
[----:B------:R-:W2:Y:S04]  /*1440*/  LDG.E R6, desc[UR6][R14.64+0x8] ;  /* 0x000008060e067981 */ /* 0x000ea8000c1e1900 */
[----:B------:R-:W2:Y:S01]  /*1450*/  LDG.E R7, desc[UR6][R14.64+0xc] ;  /* 0x00000c060e077981 */ /* 0x000ea2000c1e1900 */
[----:B------:R-:W-:-:S02]  /*1460*/  IMAD R13, R12, 0x4, R1 ;  /* 0x000000040c0d7824 */ /* 0x000fc400078e0201 */
[----:B------:R-:W-:-:S03]  /*1470*/  VIADD R12, R12, 0x4 ;  /* 0x000000040c0c7836 */ /* 0x000fc60000000000 */
[----:B--2---:R2:W-:Y:S04]  /*1480*/  STL.128 [R13+0x70], R4 ;  /* 0x000070040d007387 */ /* 0x0045e80000100c00 */
.L_x_29:
[----:B------:R-:W-:Y:S05]  /*1490*/  @!P2 BRA `(.L_x_27) ;  /* 0x000000000030a947 */ /* 0x000fea0003800000 */
[----:B012---:R-:W0:Y:S02]  /*14a0*/  LDC.64 R4, c[0x0][0x3a0] ;  /* 0x0000e800ff047b82 */ /* 0x007e240000000a00 */
[----:B0-----:R-:W-:-:S05]  /*14b0*/  IMAD.WIDE.U32 R4, R12, 0x4, R4 ;  /* 0x000000040c047825 */ /* 0x001fca00078e0004 */
[----:B------:R-:W2:Y:S01]  /*14c0*/  LDG.E R6, desc[UR6][R4.64] ;  /* 0x0000000604067981 */ /* 0x000ea2000c1e1900 */
[----:B------:R-:W-:Y:S02]  /*14d0*/  LEA R13, R12, R1, 0x2 ;  /* 0x000000010c0d7211 */ /* 0x000fe400078e10ff */
[----:B------:R-:W-:-:S03]  /*14e0*/  ISETP.NE.AND P2, PT, R10, 0x1, PT ;  /* 0x000000010a00780c */ /* 0x000fc60003f45270 */
[----:B--2---:R3:W-:Y:S10]  /*14f0*/  STL [R13+0x70], R6 ;  /* 0x000070060d007387 */ /* 0x0047f40000100800 */
[----:B------:R-:W-:Y:S05]  /*1500*/  @!P2 BRA `(.L_x_27) ;  /* 0x000000000014a947 */ /* 0x000fea0003800000 */
[----:B------:R-:W-:Y:S01]  /*1510*/  ISETP.NE.AND P2, PT, R10, 0x2, PT ;  /* 0x000000020a00780c */ /* 0x000fe20003f45270 */
[----:B---3--:R-:W2:-:S12]  /*1520*/  LDG.E R6, desc[UR6][R4.64+0x4] ;  /* 0x0000040604067981 */ /* 0x008e98000c1e1900 */
[----:B------:R-:W3:Y:S04]  /*1530*/  @P2 LDG.E R7, desc[UR6][R4.64+0x8] ;  /* 0x0000080604072981 */ /* 0x000ee8000c1e1900 */
[----:B--2---:R4:W-:Y:S04]  /*1540*/  STL [R13+0x74], R6 ;  /* 0x000074060d007387 */ /* 0x0049e80000100800 */
[----:B---3--:R4:W-:Y:S02]  /*1550*/  @P2 STL [R13+0x78], R7 ;  /* 0x000078070d002387 */ /* 0x0089e40000100800 */
.L_x_27:
[----:B------:R1:W5:Y:S01]  /*1560*/  LDG.E R12, desc[UR6][R24.64] ;  /* 0x00000006180c7981 */ /* 0x000362000c1e1900 */
[----:B------:R-:W-:Y:S02]  /*1570*/  IMAD.MOV.U32 R23, RZ, RZ, RZ ;  /* 0x000000ffff177224 */ /* 0x000fe400078e00ff */
[----:B-1----:R-:W-:-:S07]  /*1580*/  IMAD.MOV.U32 R24, RZ, RZ, RZ ;  /* 0x000000ffff187224 */ /* 0x002fce00078e00ff */
.L_x_43:
[----:B0-2345:R-:W-:Y:S01]  /*1590*/  SHF.R.U32.HI R4, RZ, R24, R12 ;  /* 0x00000018ff047219 */ /* 0x03dfe2000001160c */
[----:B------:R-:W-:Y:S03]  /*15a0*/  BSSY.RECONVERGENT B1, `(.L_x_30) ;  /* 0x00000a1000017945 */ /* 0x000fe60003800200 */
[----:B------:R-:W-:-:S04]  /*15b0*/  LOP3.LUT R4, R4, 0x1, RZ, 0xc0, !PT ;  /* 0x0000000104047812 */ /* 0x000fc800078ec0ff */
[----:B------:R-:W-:-:S13]  /*15c0*/  ISETP.NE.U32.AND P2, PT, R4, 0x1, PT ;  /* 0x000000010400780c */ /* 0x000fda0003f45070 */
[----:B-1----:R-:W-:Y:S05]  /*15d0*/  @P2 BRA `(.L_x_31) ;  /* 0x0000000800742947 */ /* 0x002fea0003800000 */
[----:B------:R-:W0:Y:S02]  /*15e0*/  LDC.64 R4, c[0x0][0x398] ;  /* 0x0000e600ff047b82 */ /* 0x000e240000000a00 */
[----:B0-----:R-:W-:-:S05]  /*15f0*/  IMAD.WIDE.U32 R4, R24, 0x10, R4 ;  /* 0x0000001018047825 */ /* 0x001fca00078e0004 */
[----:B---34-:R-:W2:Y:S02]  /*1600*/  LDG.E R6, desc[UR6][R4.64+0xc] ;  /* 0x00000c0604067981 */ /* 0x018ea4000c1e1900 */
        /* <DEDUP_REMOVED lines=9> */
[----:B------:R-:W-:-:S07]  /*16a0*/  IMAD.MOV.U32 R4, RZ, RZ, R6 ;  /* 0x000000ffff047224 */ /* 0x000fce00078e0006 */
.L_x_33:
        /* <DEDUP_REMOVED lines=9> */
.L_x_32:
[----:B------:R-:W-:-:S13]  /*1740*/  ISETP.NE.AND P2, PT, R6, RZ, PT ;  /* 0x000000ff0600720c */ /* 0x000fda0003f45270 */
[----:B------:R-:W-:Y:S05]  /*1750*/  @!P2 BRA `(.L_x_34) ;  /* 0x000000040020a947 */ /* 0x000fea0003800000 */
[----:B------:R-:W-:-:S13]  /*1760*/  ISETP.GE.AND P2, PT, R15, R6, PT ;  /* 0x000000060f00720c */ /* 0x000fda0003f46270 */
[----:B------:R-:W-:Y:S05]  /*1770*/  @!P2 BRA `(.L_x_35) ;  /* 0x000000080000a947 */ /* 0x000fea0003800000 */
[----:B------:R-:W-:Y:S02]  /*1780*/  IMAD.IADD R15, R15, 0x1, -R6 ;  /* 0x000000010f0f7824 */ /* 0x000fe400078e0a06 */
[----:B------:R-:W-:-:S03]  /*1790*/  VIADD R4, R6, 0xffffffff ;  /* 0xffffffff06047836 */ /* 0x000fc60000000000 */
[C---:B------:R-:W-:Y:S02]  /*17a0*/  ISETP.GE.U32.AND P2, PT, R15.reuse, 0xf, PT ;  /* 0x0000000f0f00780c */ /* 0x040fe40003f46070 */
[----:B------:R-:W-:-:S04]  /*17b0*/  IADD3 R5, PT, PT, R15, 0x1, RZ ;  /* 0x000000010f057810 */ /* 0x000fc80007ffe0ff */
[----:B------:R-:W-:-:S04]  /*17c0*/  LOP3.LUT R22, R5, 0xf, RZ, 0xc0, !PT ;  /* 0x0000000f05167812 */ /* 0x000fc800078ec0ff */
[----:B------:R-:W-:-:S03]  /*17d0*/  ISETP.NE.AND P3, PT, R22, RZ, PT ;  /* 0x000000ff1600720c */ /* 0x000fc60003f65270 */
[----:B------:R-:W-:Y:S10]  /*17e0*/  @!P2 BRA `(.L_x_36) ;  /* 0x000000000060a947 */ /* 0x000ff40003800000 */
[----:B------:R-:W-:Y:S01]  /*17f0*/  LOP3.LUT R15, R5, 0xfffffff0, RZ, 0xc0, !PT ;  /* 0xfffffff0050f7812 */ /* 0x000fe200078ec0ff */
[----:B------:R-:W-:Y:S01]  /*1800*/  IMAD.MOV.U32 R7, RZ, RZ, 0x1 ;  /* 0x00000001ff077424 */ /* 0x000fe200078e00ff */
[----:B------:R-:W-:-:S06]  /*1810*/  UMOV UR4, URZ ;  /* 0x000000ff00047c82 */ /* 0x000fcc0008000000 */
.L_x_37:
[C---:B0-----:R-:W-:Y:S01]  /*1820*/  IMAD R6, R4.reuse, 0x4, R1 ;  /* 0x0000000404067824 */ /* 0x041fe200078e0201 */
[----:B------:R-:W-:Y:S01]  /*1830*/  UIADD3 UR4, UPT, UPT, UR4, 0x10, URZ ;  /* 0x0000001004047890 */ /* 0x000fe2000fffe0ff */
[----:B------:R-:W-:-:S03]  /*1840*/  VIADD R4, R4, 0x10 ;  /* 0x0000001004047836 */ /* 0x000fc60000000000 */
        /* <DEDUP_REMOVED lines=18> */
.L_x_36:
        /* <DEDUP_REMOVED lines=16> */
.L_x_38:
[----:B------:R-:W-:Y:S05]  /*1a70*/  @!P3 BRA `(.L_x_35) ;  /* 0x000000040040b947 */ /* 0x000fea0003800000 */
[----:B------:R-:W-:Y:S02]  /*1a80*/  ISETP.GE.U32.AND P2, PT, R15, 0x4, PT ;  /* 0x000000040f00780c */ /* 0x000fe40003f46070 */
[----:B------:R-:W-:-:S04]  /*1a90*/  LOP3.LUT R5, R5, 0x3, RZ, 0xc0, !PT ;  /* 0x0000000305057812 */ /* 0x000fc800078ec0ff */
[----:B------:R-:W-:-:S07]  /*1aa0*/  ISETP.NE.AND P3, PT, R5, RZ, PT ;  /* 0x000000ff0500720c */ /* 0x000fce0003f65270 */
[----:B------:R-:W-:Y:S06]  /*1ab0*/  @!P2 BRA `(.L_x_39) ;  /* 0x00000000001ca947 */ /* 0x000fec0003800000 */
[C---:B01----:R-:W-:Y:S01]  /*1ac0*/  LEA R6, R4.reuse, R1, 0x2 ;  /* 0x0000000104067211 */ /* 0x043fe200078e10ff */
[----:B------:R-:W-:Y:S02]  /*1ad0*/  IMAD.MOV.U32 R7, RZ, RZ, 0x1 ;  /* 0x00000001ff077424 */ /* 0x000fe400078e00ff */
[----:B------:R-:W-:-:S03]  /*1ae0*/  VIADD R4, R4, 0x4 ;  /* 0x0000000404047836 */ /* 0x000fc60000000000 */
[----:B------:R2:W-:Y:S04]  /*1af0*/  STL [R6+0x4], R7 ;  /* 0x0000040706007387 */ /* 0x0005e80000100800 */
[----:B------:R2:W-:Y:S04]  /*1b00*/  STL [R6+0x8], R7 ;  /* 0x0000080706007387 */ /* 0x0005e80000100800 */
[----:B------:R2:W-:Y:S04]  /*1b10*/  STL [R6+0xc], R7 ;  /* 0x00000c0706007387 */ /* 0x0005e80000100800 */
[----:B------:R2:W-:Y:S02]  /*1b20*/  STL [R6+0x10], R7 ;  /* 0x0000100706007387 */ /* 0x0005e40000100800 */
.L_x_39:
[----:B------:R-:W-:Y:S05]  /*1b30*/  @!P3 BRA `(.L_x_35) ;  /* 0x000000040010b947 */ /* 0x000fea0003800000 */
[----:B------:R-:W-:Y:S01]  /*1b40*/  IMAD R4, R4, 0x4, R1 ;  /* 0x0000000404047824 */ /* 0x000fe200078e0201 */
[----:B------:R-:W-:Y:S01]  /*1b50*/  ISETP.NE.AND P2, PT, R5, 0x1, PT ;  /* 0x000000010500780c */ /* 0x000fe20003f45270 */
[----:B012---:R-:W-:-:S05]  /*1b60*/  IMAD.MOV.U32 R7, RZ, RZ, 0x1 ;  /* 0x00000001ff077424 */ /* 0x007fca00078e00ff */
[----:B------:R3:W-:Y:S07]  /*1b70*/  STL [R4+0x4], R7 ;  /* 0x0000040704007387 */ /* 0x0007ee0000100800 */
[----:B------:R-:W-:Y:S05]  /*1b80*/  @!P2 BRA `(.L_x_35) ;  /* 0x0000000000fca947 */ /* 0x000fea0003800000 */
[----:B------:R4:W-:Y:S01]  /*1b90*/  STL [R4+0x8], R7 ;  /* 0x0000080704007387 */ /* 0x0009e20000100800 */
[----:B------:R-:W-:-:S13]  /*1ba0*/  ISETP.NE.AND P2, PT, R5, 0x2, PT ;  /* 0x000000020500780c */ /* 0x000fda0003f45270 */
[----:B----4-:R-:W-:Y:S05]  /*1bb0*/  @!P2 BRA `(.L_x_35) ;  /* 0x0000000000f0a947 */ /* 0x010fea0003800000 */
[----:B------:R4:W-:Y:S01]  /*1bc0*/  STL [R4+0xc], R7 ;  /* 0x00000c0704007387 */ /* 0x0009e20000100800 */
[----:B------:R-:W-:Y:S05]  /*1bd0*/  BRA `(.L_x_35) ;  /* 0x0000000000e87947 */ /* 0x000fea0003800000 */
.L_x_34:
        /* <DEDUP_REMOVED lines=10> */
.L_x_41:
[C---:B0-----:R-:W-:Y:S01]  /*1c80*/  LEA R27, R25.reuse, R1, 0x2 ;  /* 0x00000001191b7211 */ /* 0x041fe200078e10ff */
[----:B------:R-:W-:Y:S02]  /*1c90*/  IMAD.MOV.U32 R5, RZ, RZ, 0x1 ;  /* 0x00000001ff057424 */ /* 0x000fe400078e00ff */
[----:B------:R-:W-:Y:S02]  /*1ca0*/  IMAD.MOV.U32 R6, RZ, RZ, 0x1 ;  /* 0x00000001ff067424 */ /* 0x000fe400078e00ff */
[----:B------:R-:W-:Y:S01]  /*1cb0*/  IMAD.MOV.U32 R7, RZ, RZ, 0x1 ;  /* 0x00000001ff077424 */ /* 0x000fe200078e00ff */
[----:B------:R0:W-:Y:S01]  /*1cc0*/  STL.64 [R27+0x8], R4 ;  /* 0x000008041b007387 */ /* 0x0001e20000100a00 */
[----:B------:R-:W-:-:S03]  /*1cd0*/  VIADD R25, R25, 0x10 ;  /* 0x0000001019197836 */ /* 0x000fc60000000000 */
[----:B------:R0:W-:Y:S02]  /*1ce0*/  STL.128 [R27+0x10], R4 ;  /* 0x000010041b007387 */ /* 0x0001e40000100c00 */
[----:B------:R-:W-:Y:S02]  /*1cf0*/  ISETP.NE.AND P2, PT, R25, R22, PT ;  /* 0x000000161900720c */ /* 0x000fe40003f45270 */
[----:B------:R0:W-:Y:S04]  /*1d00*/  STL.128 [R27+0x20], R4 ;  /* 0x000020041b007387 */ /* 0x0001e80000100c00 */
[----:B------:R0:W-:Y:S04]  /*1d10*/  STL.128 [R27+0x30], R4 ;  /* 0x000030041b007387 */ /* 0x0001e80000100c00 */
[----:B------:R0:W-:Y:S04]  /*1d20*/  STL [R27+0x4], R4 ;  /* 0x000004041b007387 */ /* 0x0001e80000100800 */
[----:B------:R0:W-:Y:S01]  /*1d30*/  STL [R27+0x40], R4 ;  /* 0x000040041b007387 */ /* 0x0001e20000100800 */
[----:B------:R-:W-:Y:S05]  /*1d40*/  @P2 BRA `(.L_x_41) ;  /* 0xfffffffc00cc2947 */ /* 0x000fea000383ffff */
.L_x_40:
[----:B------:R-:W-:Y:S05]  /*1d50*/  @!P3 BRA `(.L_x_35) ;  /* 0x000000000088b947 */ /* 0x000fea0003800000 */
[----:B------:R-:W-:Y:S02]  /*1d60*/  ISETP.GE.U32.AND P2, PT, R26, 0x8, PT ;  /* 0x000000081a00780c */ /* 0x000fe40003f46070 */
[----:B0-----:R-:W-:-:S04]  /*1d70*/  LOP3.LUT R27, R15, 0x7, RZ, 0xc0, !PT ;  /* 0x000000070f1b7812 */ /* 0x001fc800078ec0ff */
[----:B------:R-:W-:-:S07]  /*1d80*/  ISETP.NE.AND P3, PT, R27, RZ, PT ;  /* 0x000000ff1b00720c */ /* 0x000fce0003f65270 */
[----:B------:R-:W-:Y:S06]  /*1d90*/  @!P2 BRA `(.L_x_42) ;  /* 0x000000000028a947 */ /* 0x000fec0003800000 */
[----:B------:R-:W-:Y:S02]  /*1da0*/  HFMA2 R6, -RZ, RZ, 0, 5.9604644775390625e-08 ;  /* 0x00000001ff067431 */ /* 0x000fe400000001ff */
[C---:B------:R-:W-:Y:S02]  /*1db0*/  IMAD R25, R22.reuse, 0x4, R1 ;  /* 0x0000000416197824 */ /* 0x040fe400078e0201 */
[----:B------:R-:W-:Y:S02]  /*1dc0*/  IMAD.MOV.U32 R4, RZ, RZ, 0x1 ;  /* 0x00000001ff047424 */ /* 0x000fe400078e00ff */
[----:B------:R-:W-:Y:S02]  /*1dd0*/  IMAD.MOV.U32 R5, RZ, RZ, 0x1 ;  /* 0x00000001ff057424 */ /* 0x000fe400078e00ff */
[----:B------:R-:W-:Y:S01]  /*1de0*/  IMAD.MOV.U32 R7, RZ, RZ, 0x1 ;  /* 0x00000001ff077424 */ /* 0x000fe200078e00ff */
[----:B------:R0:W-:Y:S01]  /*1df0*/  STL [R25+0x4], R4 ;  /* 0x0000040419007387 */ /* 0x0001e20000100800 */
[----:B------:R-:W-:-:S03]  /*1e00*/  VIADD R22, R22, 0x8 ;  /* 0x0000000816167836 */ /* 0x000fc60000000000 */
[----:B------:R0:W-:Y:S04]  /*1e10*/  STL.64 [R25+0x8], R4 ;  /* 0x0000080419007387 */ /* 0x0001e80000100a00 */
[----:B------:R0:W-:Y:S04]  /*1e20*/  STL.128 [R25+0x10], R4 ;  /* 0x0000100419007387 */ /* 0x0001e80000100c00 */
[----:B------:R0:W-:Y:S02]  /*1e30*/  STL [R25+0x20], R4 ;  /* 0x0000200419007387 */ /* 0x0001e40000100800 */
.L_x_42:
[----:B------:R-:W-:Y:S05]  /*1e40*/  @!P3 BRA `(.L_x_35) ;  /* 0x00000000004cb947 */ /* 0x000fea0003800000 */
[----:B------:R-:W-:Y:S02]  /*1e50*/  ISETP.GE.U32.AND P2, PT, R27, 0x4, PT ;  /* 0x000000041b00780c */ /* 0x000fe40003f46070 */
[----:B------:R-:W-:-:S04]  /*1e60*/  LOP3.LUT R15, R15, 0x3, RZ, 0xc0, !PT ;  /* 0x000000030f0f7812 */ /* 0x000fc800078ec0ff */
[----:B------:R-:W-:-:S07]  /*1e70*/  ISETP.NE.AND P3, PT, R15, RZ, PT ;  /* 0x000000ff0f00720c */ /* 0x000fce0003f65270 */
[----:B0-----:R-:W-:Y:S02]  /*1e80*/  @P2 IMAD.MOV.U32 R4, RZ, RZ, 0x1 ;  /* 0x00000001ff042424 */ /* 0x001fe400078e00ff */
[C---:B------:R-:W-:Y:S02]  /*1e90*/  @P2 IMAD R7, R22.reuse, 0x4, R1 ;  /* 0x0000000416072824 */ /* 0x040fe400078e0201 */
[----:B------:R-:W-:Y:S02]  /*1ea0*/  IMAD.MOV.U32 R5, RZ, RZ, R4 ;  /* 0x000000ffff057224 */ /* 0x000fe400078e0004 */
[----:B------:R-:W-:Y:S01]  /*1eb0*/  @P2 VIADD R22, R22, 0x4 ;  /* 0x0000000416162836 */ /* 0x000fe20000000000 */
[----:B------:R0:W-:Y:S04]  /*1ec0*/  @P2 STL [R7+0x4], R4 ;  /* 0x0000040407002387 */ /* 0x0001e80000100800 */
[----:B------:R0:W-:Y:S04]  /*1ed0*/  @P2 STL [R7+0x10], R4 ;  /* 0x0000100407002387 */ /* 0x0001e80000100800 */
[----:B------:R0:W-:Y:S01]  /*1ee0*/  @P2 STL.64 [R7+0x8], R4 ;  /* 0x0000080407002387 */ /* 0x0001e20000100a00 */
[----:B------:R-:W-:Y:S05]  /*1ef0*/  @!P3 BRA `(.L_x_35) ;  /* 0x000000000020b947 */ /* 0x000fea0003800000 */
[----:B------:R-:W-:Y:S01]  /*1f00*/  IMAD R22, R22, 0x4, R1 ;  /* 0x0000000416167824 */ /* 0x000fe200078e0201 */
[----:B0-----:R-:W-:Y:S02]  /*1f10*/  MOV R5, 0x1 ;  /* 0x0000000100057802 */ /* 0x001fe40000000f00 */
[----:B------:R-:W-:-:S03]  /*1f20*/  ISETP.NE.AND P2, PT, R15, 0x1, PT ;  /* 0x000000010f00780c */ /* 0x000fc60003f45270 */
[----:B------:R0:W-:Y:S10]  /*1f30*/  STL [R22+0x4], R5 ;  /* 0x0000040516007387 */ /* 0x0001f40000100800 */
[----:B0-----:R-:W-:Y:S05]  /*1f40*/  @!P2 BRA `(.L_x_35) ;  /* 0x00000000000ca947 */ /* 0x001fea0003800000 */
[----:B------:R-:W-:Y:S01]  /*1f50*/  ISETP.NE.AND P2, PT, R15, 0x2, PT ;  /* 0x000000020f00780c */ /* 0x000fe20003f45270 */
[----:B------:R0:W-:-:S12]  /*1f60*/  STL [R22+0x8], R5 ;  /* 0x0000080516007387 */ /* 0x0001d80000100800 */
[----:B------:R0:W-:Y:S02]  /*1f70*/  @P2 STL [R22+0xc], R5 ;  /* 0x00000c0516002387 */ /* 0x0001e40000100800 */
.L_x_35:
[----:B------:R-:W-:Y:S02]  /*1f80*/  VIADD R14, R14, 0xffffffff ;  /* 0xffffffff0e0e7836 */ /* 0x000fe40000000000 */
[----:B------:R-:W-:-:S03]  /*1f90*/  VIADD R23, R23, 0x1 ;  /* 0x0000000117177836 */ /* 0x000fc60000000000 */
[----:B------:R0:W-:Y:S04]  /*1fa0*/  STL [R13], R14 ;  /* 0x0000000e0d007387 */ /* 0x0001e80000100800 */
.L_x_31:
[----:B------:R-:W-:Y:S05]  /*1fb0*/  BSYNC.RECONVERGENT B1 ;  /* 0x0000000000017941 */ /* 0x000fea0003800200 */
.L_x_30:
[----:B------:R-:W5:Y:S01]  /*1fc0*/  LDCU UR4, c[0x0][0x390] ;  /* 0x00007200ff0477ac */ /* 0x000f620008000800 */
[----:B------:R-:W-:-:S05]  /*1fd0*/  VIADD R24, R24, 0x1 ;  /* 0x0000000118187836 */ /* 0x000fca0000000000 */
[----:B-----5:R-:W-:-:S13]  /*1fe0*/  ISETP.NE.AND P2, PT, R24, UR4, PT ;  /* 0x0000000418007c0c */ /* 0x020fda000bf45270 */
[----:B------:R-:W-:Y:S05]  /*1ff0*/  @P2 BRA `(.L_x_43) ;  /* 0xfffffff400642947 */ /* 0x000fea000383ffff */
[----:B0--34-:R-:W-:-:S05]  /*2000*/  IMAD.WIDE R4, R9, 0x4, R18 ;  /* 0x0000000409047825 */ /* 0x019fca00078e0212 */
[----:B------:R0:W-:Y:S02]  /*2010*/  STG.E desc[UR6][R4.64], R23 ;  /* 0x0000001704007986 */ /* 0x0001e4000c101906 */
.L_x_24:
[----:B------:R-:W-:Y:S05]  /*2020*/  BSYNC.RECONVERGENT B0 ;  /* 0x0000000000007941 */ /* 0x000fea0003800200 */
.L_x_23:
[----:B------:R-:W-:Y:S05]  /*2030*/  WARPSYNC.ALL ;  /* 0x0000000000007948 */ /* 0x000fea0003800000 */
[----:B------:R-:W3:Y:S01]  /*2040*/  LDCU UR4, c[0x0][0x388] ;  /* 0x00007100ff0477ac */ /* 0x000ee20008000800 */
[----:B------:R-:W-:-:S05]  /*2050*/  VIADD R8, R8, 0x1 ;  /* 0x0000000108087836 */ /* 0x000fca0000000000 */
[----:B---3--:R-:W-:-:S13]  /*2060*/  ISETP.NE.AND P2, PT, R8, UR4, PT ;  /* 0x0000000408007c0c */ /* 0x008fda000bf45270 */
[----:B------:R-:W-:Y:S05]  /*2070*/  @!P2 EXIT ;  /* 0x000000000000a94d */ /* 0x000fea0003800000 */
[----:B------:R-:W-:Y:S05]  /*2080*/  BRA `(.L_x_44) ;  /* 0xffffffec00cc7947 */ /* 0x000fea000383ffff */
.L_x_4:
[----:B------:R-:W0:Y:S02]  /*2090*/  LDC R4, c[0x0][0x394] ;  /* 0x0000e500ff047b82 */ /* 0x000e240000000800 */
[----:B0-----:R-:W-:-:S13]  /*20a0*/  ISETP.GE.AND P0, PT, R4, 0x1, PT ;  /* 0x000000010400780c */ /* 0x001fda0003f06270 */
[----:B------:R-:W-:Y:S05]  /*20b0*/  @!P0 BRA `(.L_x_45) ;  /* 0x0000000400288947 */ /* 0x000fea0003800000 */
[----:B------:R-:W-:Y:S01]  /*20c0*/  LOP3.LUT R16, R4, 0xf, RZ, 0xc0, !PT ;  /* 0x0000000f04107812 */ /* 0x000fe200078ec0ff */
[----:B------:R-:W-:-:S04]  /*20d0*/  IMAD.MOV.U32 R17, RZ, RZ, RZ ;  /* 0x000000ffff117224 */ /* 0x000fc800078e00ff */
[----:B------:R-:W-:-:S05]  /*20e0*/  VIADD R3, R16, 0xffffffff ;  /* 0xffffffff10037836 */ /* 0x000fca0000000000 */
[----:B------:R-:W-:Y:S02]  /*20f0*/  ISETP.GE.U32.AND P0, PT, R3, 0x7, PT ;  /* 0x000000070300780c */ /* 0x000fe40003f06070 */
[----:B------:R-:W-:-:S11]  /*2100*/  LOP3.LUT R3, R4, 0x7ffffff0, RZ, 0xc0, !PT ;  /* 0x7ffffff004037812 */ /* 0x000fd600078ec0ff */
.L_x_51:
[----:B------:R-:W-:Y:S01]  /*2110*/  IMAD R20, R17, 0x80, R0 ;  /* 0x0000008011147824 */ /* 0x000fe200078e0200 */
[----:B------:R-:W-:Y:S04]  /*2120*/  BSSY.RECONVERGENT B0, `(.L_x_46) ;  /* 0x000003e000007945 */ /* 0x000fe80003800200 */
[----:B------:R-:W-:-:S13]  /*2130*/  ISETP.GE.AND P1, PT, R20, R2, PT ;  /* 0x000000021400720c */ /* 0x000fda0003f26270 */
[----:B01----:R-:W-:Y:S05]  /*2140*/  @P1 BRA `(.L_x_47) ;  /* 0x0000000000ec1947 */ /* 0x003fea0003800000 */
[----:B------:R-:W0:Y:S01]  /*2150*/  LDC R21, c[0x0][0x394] ;  /* 0x0000e500ff157b82 */ /* 0x000e220000000800 */
[----:B------:R-:W-:Y:S01]  /*2160*/  HFMA2 R26, -RZ, RZ, 0, 0 ;  /* 0x00000000ff1a7431 */ /* 0x000fe200000001ff */
[----:B0-----:R-:W-:-:S13]  /*2170*/  ISETP.GE.U32.AND P1, PT, R21, 0x10, PT ;  /* 0x000000101500780c */ /* 0x001fda0003f26070 */
[----:B------:R-:W-:Y:S05]  /*2180*/  @!P1 BRA `(.L_x_48) ;  /* 0x0000000000709947 */ /* 0x000fea0003800000 */
[----:B------:R-:W-:-:S07]  /*2190*/  IMAD.MOV.U32 R22, RZ, RZ, RZ ;  /* 0x000000ffff167224 */ /* 0x000fce00078e00ff */
.L_x_49:
[----:B0-----:R-:W0:Y:S02]  /*21a0*/  LDC.64 R24, c[0x0][0x3a0] ;  /* 0x0000e800ff187b82 */ /* 0x001e240000000a00 */
[----:B0-----:R-:W-:-:S05]  /*21b0*/  IMAD.WIDE.U32 R24, R22, 0x4, R24 ;  /* 0x0000000416187825 */ /* 0x001fca00078e0018 */
[----:B------:R-:W2:Y:S04]  /*21c0*/  LDG.E R8, desc[UR6][R24.64] ;  /* 0x0000000618087981 */ /* 0x000ea8000c1e1900 */
        /* <DEDUP_REMOVED lines=8> */
[----:B------:R-:W4:Y:S04]  /*2250*/  LDG.E R12, desc[UR6][R24.64+0x30] ;  /* 0x00003006180c7981 */ /* 0x000f28000c1e1900 */
[----:B------:R-:W4:Y:S04]  /*2260*/  LDG.E R13, desc[UR6][R24.64+0x34] ;  /* 0x00003406180d7981 */ /* 0x000f28000c1e1900 */
[----:B------:R-:W4:Y:S04]  /*2270*/  LDG.E R14, desc[UR6][R24.64+0x38] ;  /* 0x00003806180e7981 */ /* 0x000f28000c1e1900 */
[----:B------:R-:W4:Y:S04]  /*2280*/  LDG.E R15, desc[UR6][R24.64+0x3c] ;  /* 0x00003c06180f7981 */ /* 0x000f28000c1e1900 */
[----:B--2---:R0:W-:Y:S04]  /*2290*/  STL.128 [R23+0x70], R8 ;  /* 0x0000700817007387 */ /* 0x0041e80000100c00 */
[----:B0-----:R-:W2:Y:S04]  /*22a0*/  LDG.E R8, desc[UR6][R24.64+0x20] ;  /* 0x0000200618087981 */ /* 0x001ea8000c1e1900 */
[----:B------:R-:W2:Y:S04]  /*22b0*/  LDG.E R9, desc[UR6][R24.64+0x24] ;  /* 0x0000240618097981 */ /* 0x000ea8000c1e1900 */
[----:B------:R-:W2:Y:S04]  /*22c0*/  LDG.E R10, desc[UR6][R24.64+0x28] ;  /* 0x00002806180a7981 */ /* 0x000ea8000c1e1900 */
[----:B------:R-:W2:Y:S01]  /*22d0*/  LDG.E R11, desc[UR6][R24.64+0x2c] ;  /* 0x00002c06180b7981 */ /* 0x000ea2000c1e1900 */
[----:B------:R-:W-:-:S03]  /*22e0*/  VIADD R22, R22, 0x10 ;  /* 0x0000001016167836 */ /* 0x000fc60000000000 */
[----:B---3--:R0:W-:Y:S04]  /*22f0*/  STL.128 [R23+0x80], R4 ;  /* 0x0000800417007387 */ /* 0x0081e80000100c00 */
[----:B----4-:R0:W-:Y:S01]  /*2300*/  STL.128 [R23+0xa0], R12 ;  /* 0x0000a00c17007387 */ /* 0x0101e20000100c00 */
[----:B------:R-:W-:-:S03]  /*2310*/  ISETP.NE.AND P1, PT, R22, R3, PT ;  /* 0x000000031600720c */ /* 0x000fc60003f25270 */
[----:B--2---:R0:W-:Y:S10]  /*2320*/  STL.128 [R23+0x90], R8 ;  /* 0x0000900817007387 */ /* 0x0041f40000100c00 */
[----:B------:R-:W-:Y:S05]  /*2330*/  @P1 BRA `(.L_x_49) ;  /* 0xfffffffc00981947 */ /* 0x000fea000383ffff */
[----:B------:R-:W-:-:S07]  /*2340*/  IMAD.MOV.U32 R26, RZ, RZ, R3 ;  /* 0x000000ffff1a7224 */ /* 0x000fce00078e0003 */
.L_x_48:
[----:B------:R-:W-:Y:S01]  /*2350*/  ISETP.NE.AND P1, PT, R16, RZ, PT ;  /* 0x000000ff1000720c */ /* 0x000fe20003f25270 */
[----:B0-----:R-:W-:-:S12]  /*2360*/  IMAD.WIDE R22, R20, 0x4, R18 ;  /* 0x0000000414167825 */ /* 0x001fd800078e0212 */
[----:B------:R-:W-:Y:S05]  /*2370*/  @!P1 BRA `(.L_x_50) ;  /* 0x00000000005c9947 */ /* 0x000fea0003800000 */
[----:B------:R-:W-:Y:S01]  /*2380*/  LOP3.LUT P1, RZ, R21, 0x4, RZ, 0xc0, !PT ;  /* 0x0000000415ff7812 */ /* 0x000fe2000782c0ff */
[----:B------:R-:W0:Y:S01]  /*2390*/  @P0 LDC.64 R24, c[0x0][0x3a0] ;  /* 0x0000e800ff180b82 */ /* 0x000e220000000a00 */
[----:B------:R-:W-:-:S11]  /*23a0*/  @P0 IMAD R27, R26, 0x4, R1 ;  /* 0x000000041a1b0824 */ /* 0x000fd600078e0201 */
[----:B------:R-:W1:Y:S01]  /*23b0*/  @P1 LDC.64 R20, c[0x0][0x3a0] ;  /* 0x0000e800ff141b82 */ /* 0x000e620000000a00 */
[----:B0-----:R-:W-:-:S04]  /*23c0*/  @P0 IMAD.WIDE.U32 R24, R26, 0x4, R24 ;  /* 0x000000041a180825 */ /* 0x001fc800078e0018 */
[----:B------:R-:W-:Y:S01]  /*23d0*/  @P0 VIADD R26, R26, 0x8 ;  /* 0x000000081a1a0836 */ /* 0x000fe20000000000 */
[----:B------:R-:W2:Y:S04]  /*23e0*/  @P0 LDG.E R4, desc[UR6][R24.64] ;  /* 0x0000000618040981 */ /* 0x000ea8000c1e1900 */
[----:B------:R-:W2:Y:S01]  /*23f0*/  @P0 LDG.E R5, desc[UR6][R24.64+0x4] ;  /* 0x0000040618050981 */ /* 0x000ea2000c1e1900 */
[----:B-1----:R-:W-:-:S03]  /*2400*/  @P1 IMAD.WIDE.U32 R20, R26, 0x4, R20 ;  /* 0x000000041a141825 */ /* 0x002fc600078e0014 */
[----:B------:R-:W2:Y:S04]  /*2410*/  @P0 LDG.E R6, desc[UR6][R24.64+0x8] ;  /* 0x0000080618060981 */ /* 0x000ea8000c1e1900 */
[----:B------:R-:W2:Y:S04]  /*2420*/  @P0 LDG.E R7, desc[UR6][R24.64+0xc] ;  /* 0x00000c0618070981 */ /* 0x000ea8000c1e1900 */
[----:B------:R-:W3:Y:S04]  /*2430*/  @P0 LDG.E R8, desc[UR6][R24.64+0x10] ;  /* 0x0000100618080981 */ /* 0x000ee8000c1e1900 */
[----:B------:R-:W3:Y:S04]  /*2440*/  @P0 LDG.E R9, desc[UR6][R24.64+0x14] ;  /* 0x0000140618090981 */ /* 0x000ee8000c1e1900 */
[----:B------:R-:W3:Y:S04]  /*2450*/  @P0 LDG.E R10, desc[UR6][R24.64+0x18] ;  /* 0x00001806180a0981 */ /* 0x000ee8000c1e1900 */
[----:B------:R-:W3:Y:S04]  /*2460*/  @P0 LDG.E R11, desc[UR6][R24.64+0x1c] ;  /* 0x00001c06180b0981 */ /* 0x000ee8000c1e1900 */
[----:B------:R-:W4:Y:S04]  /*2470*/  @P1 LDG.E R12, desc[UR6][R20.64] ;  /* 0x00000006140c1981 */ /* 0x000f28000c1e1900 */
[----:B------:R-:W4:Y:S04]  /*2480*/  @P1 LDG.E R13, desc[UR6][R20.64+0x4] ;  /* 0x00000406140d1981 */ /* 0x000f28000c1e1900 */
[----:B------:R-:W4:Y:S04]  /*2490*/  @P1 LDG.E R14, desc[UR6][R20.64+0x8] ;  /* 0x00000806140e1981 */ /* 0x000f28000c1e1900 */
[----:B------:R-:W4:Y:S01]  /*24a0*/  @P1 LDG.E R15, desc[UR6][R20.64+0xc] ;  /* 0x00000c06140f1981 */ /* 0x000f22000c1e1900 */
[----:B------:R-:W-:-:S03]  /*24b0*/  @P1 IMAD R26, R26, 0x4, R1 ;  /* 0x000000041a1a1824 */ /* 0x000fc600078e0201 */
[----:B--2---:R0:W-:Y:S04]  /*24c0*/  @P0 STL.128 [R27+0x70], R4 ;  /* 0x000070041b000387 */ /* 0x0041e80000100c00 */
[----:B---3--:R0:W-:Y:S04]  /*24d0*/  @P0 STL.128 [R27+0x80], R8 ;  /* 0x000080081b000387 */ /* 0x0081e80000100c00 */
[----:B----4-:R0:W-:Y:S02]  /*24e0*/  @P1 STL.128 [R26+0x70], R12 ;  /* 0x0000700c1a001387 */ /* 0x0101e40000100c00 */
.L_x_50:
[----:B------:R1:W-:Y:S02]  /*24f0*/  STG.E desc[UR6][R22.64], RZ ;  /* 0x000000ff16007986 */ /* 0x0003e4000c101906 */
.L_x_47:
[----:B------:R-:W-:Y:S05]  /*2500*/  BSYNC.RECONVERGENT B0 ;  /* 0x0000000000007941 */ /* 0x000fea0003800200 */
.L_x_46:
[----:B------:R-:W2:Y:S01]  /*2510*/  LDCU UR4, c[0x0][0x388] ;  /* 0x00007100ff0477ac */ /* 0x000ea20008000800 */
[----:B------:R-:W-:-:S04]  /*2520*/  IADD3 R17, PT, PT, R17, 0x1, RZ ;  /* 0x0000000111117810 */ /* 0x000fc80007ffe0ff */
[----:B--2---:R-:W-:-:S13]  /*2530*/  ISETP.NE.AND P1, PT, R17, UR4, PT ;  /* 0x0000000411007c0c */ /* 0x004fda000bf25270 */
[----:B------:R-:W-:Y:S05]  /*2540*/  @!P1 EXIT ;  /* 0x000000000000994d */ /* 0x000fea0003800000 */
[----:B------:R-:W-:Y:S05]  /*2550*/  BRA `(.L_x_51) ;  /* 0xfffffff800ec7947 */ /* 0x000fea000383ffff */
.L_x_45:
[C---:B------:R-:W-:Y:S01]  /*2560*/  ISETP.GE.U32.AND P1, PT, R3.reuse, 0x4, PT ;  /* 0x000000040300780c */ /* 0x040fe20003f26070 */
[----:B------:R-:W-:Y:S01]  /*2570*/  IMAD.MOV.U32 R7, RZ, RZ, RZ ;  /* 0x000000ffff077224 */ /* 0x000fe200078e00ff */
[----:B------:R-:W-:-:S04]  /*2580*/  LOP3.LUT R6, R3, 0x3, RZ, 0xc0, !PT ;  /* 0x0000000303067812 */ /* 0x000fc800078ec0ff */
[----:B------:R-:W-:-:S07]  /*2590*/  ISETP.NE.AND P0, PT, R6, RZ, PT ;  /* 0x000000ff0600720c */ /* 0x000fce0003f05270 */
[----:B------:R-:W-:Y:S06]  /*25a0*/  @!P1 BRA `(.L_x_52) ;  /* 0x0000000000489947 */ /* 0x000fec0003800000 */
[----:B------:R-:W-:Y:S01]  /*25b0*/  LOP3.LUT R7, R3, 0x7ffffffc, RZ, 0xc0, !PT ;  /* 0x7ffffffc03077812 */ /* 0x000fe200078ec0ff */
[----:B------:R-:W-:-:S07]  /*25c0*/  IMAD.MOV.U32 R3, RZ, RZ, RZ ;  /* 0x000000ffff037224 */ /* 0x000fce00078e00ff */
.L_x_53:
[C---:B------:R-:W-:Y:S02]  /*25d0*/  IMAD R13, R3.reuse, 0x80, R0 ;  /* 0x00000080030d7824 */ /* 0x040fe400078e0200 */
[----:B------:R-:W-:Y:S02]  /*25e0*/  VIADD R3, R3, 0x4 ;  /* 0x0000000403037836 */ /* 0x000fe40000000000 */
[C---:B0-----:R-:W-:Y:S01]  /*25f0*/  VIADD R5, R13.reuse, 0x80 ;  /* 0x000000800d057836 */ /* 0x041fe20000000000 */
[CC--:B------:R-:W-:Y:S01]  /*2600*/  ISETP.GE.AND P1, PT, R13.reuse, R2.reuse, PT ;  /* 0x000000020d00720c */ /* 0x0c0fe20003f26270 */
[C---:B------:R-:W-:Y:S02]  /*2610*/  VIADD R9, R13.reuse, 0x100 ;  /* 0x000001000d097836 */ /* 0x040fe40000000000 */
[----:B------:R-:W-:Y:S01]  /*2620*/  VIADD R11, R13, 0x180 ;  /* 0x000001800d0b7836 */ /* 0x000fe20000000000 */
[-C--:B------:R-:W-:Y:S01]  /*2630*/  ISETP.GE.AND P2, PT, R5, R2.reuse, PT ;  /* 0x000000020500720c */ /* 0x080fe20003f46270 */
[----:B------:R-:W-:Y:S01]  /*2640*/  IMAD.WIDE R4, R13, 0x4, R18 ;  /* 0x000000040d047825 */ /* 0x000fe200078e0212 */
[----:B------:R-:W-:-:S02]  /*2650*/  ISETP.GE.AND P3, PT, R9, R2, PT ;  /* 0x000000020900720c */ /* 0x000fc40003f66270 */
[----:B------:R-:W-:-:S05]  /*2660*/  ISETP.GE.AND P4, PT, R11, R2, PT ;  /* 0x000000020b00720c */ /* 0x000fca0003f86270 */
[----:B------:R0:W-:Y:S01]  /*2670*/  @!P1 STG.E desc[UR6][R4.64], RZ ;  /* 0x000000ff04009986 */ /* 0x0001e2000c101906 */
[----:B------:R-:W-:-:S03]  /*2680*/  ISETP.NE.AND P1, PT, R3, R7, PT ;  /* 0x000000070300720c */ /* 0x000fc60003f25270 */
[----:B------:R0:W-:Y:S04]  /*2690*/  @!P2 STG.E desc[UR6][R4.64+0x200], RZ ;  /* 0x000200ff0400a986 */ /* 0x0001e8000c101906 */
[----:B------:R0:W-:Y:S04]  /*26a0*/  @!P3 STG.E desc[UR6][R4.64+0x400], RZ ;  /* 0x000400ff0400b986 */ /* 0x0001e8000c101906 */
[----:B------:R0:W-:Y:S02]  /*26b0*/  @!P4 STG.E desc[UR6][R4.64+0x600], RZ ;  /* 0x000600ff0400c986 */ /* 0x0001e4000c101906 */
[----:B------:R-:W-:Y:S05]  /*26c0*/  @P1 BRA `(.L_x_53) ;  /* 0xfffffffc00c01947 */ /* 0x000fea000383ffff */
.L_x_52:
[----:B------:R-:W-:Y:S05]  /*26d0*/  @!P0 EXIT ;  /* 0x000000000000894d */ /* 0x000fea0003800000 */
[----:B------:R-:W-:-:S05]  /*26e0*/  UMOV UR4, URZ ;  /* 0x000000ff00047c82 */ /* 0x000fca0008000000 */
.L_x_54:
[C---:B0-----:R-:W-:Y:S01]  /*26f0*/  LEA R5, R7.reuse, R0, 0x7 ;  /* 0x0000000007057211 */ /* 0x041fe200078e38ff */
[----:B------:R-:W-:Y:S01]  /*2700*/  UIADD3 UR4, UPT, UPT, UR4, 0x1, URZ ;  /* 0x0000000104047890 */ /* 0x000fe2000fffe0ff */
[----:B------:R-:W-:Y:S02]  /*2710*/  VIADD R7, R7, 0x1 ;  /* 0x0000000107077836 */ /* 0x000fe40000000000 */
[----:B------:R-:W-:-:S13]  /*2720*/  ISETP.GE.AND P0, PT, R5, R2, PT ;  /* 0x000000020500720c */ /* 0x000fda0003f06270 */
[----:B------:R-:W-:-:S05]  /*2730*/  @!P0 IMAD.WIDE R4, R5, 0x4, R18 ;  /* 0x0000000405048825 */ /* 0x000fca00078e0212 */
[----:B------:R1:W-:Y:S01]  /*2740*/  @!P0 STG.E desc[UR6][R4.64], RZ ;  /* 0x000000ff04008986 */ /* 0x0003e2000c101906 */
[----:B------:R-:W-:-:S13]  /*2750*/  ISETP.NE.AND P0, PT, R6, UR4, PT ;  /* 0x0000000406007c0c */ /* 0x000fda000bf05270 */
[----:B-1----:R-:W-:Y:S05]  /*2760*/  @P0 BRA `(.L_x_54) ;  /* 0xfffffffc00e00947 */ /* 0x002fea000383ffff */
[----:B------:R-:W-:Y:S05]  /*2770*/  EXIT ;  /* 0x000000000000794d */ /* 0x000fea0003800000 */
.L_x_3:
[----:B------:R-:W-:-:S13]  /*2780*/  ISETP.GE.AND P0, PT, R3, 0x1, PT ;  /* 0x000000010300780c */ /* 0x000fda0003f06270 */
[----:B------:R-:W-:Y:S05]  /*2790*/  @!P0 EXIT ;  /* 0x000000000000894d */ /* 0x000fea0003800000 */
[----:B------:R-:W0:Y:S02]  /*27a0*/  LDCU UR4, c[0x0][0x390] ;  /* 0x00007200ff0477ac */ /* 0x000e240008000800 */
[----:B0-----:R-:W-:-:S09]  /*27b0*/  UISETP.GE.AND UP0, UPT, UR4, 0x1, UPT ;  /* 0x000000010400788c */ /* 0x001fd2000bf06270 */
[----:B------:R-:W-:Y:S05]  /*27c0*/  BRA.U !UP0, `(.L_x_55) ;  /* 0x0000001108807547 */ /* 0x000fea000b800000 */
[----:B------:R-:W0:Y:S01]  /*27d0*/  LDC R2, c[0x0][0x394] ;  /* 0x0000e500ff027b82 */ /* 0x000e220000000800 */
[----:B------:R-:W-:Y:S02]  /*27e0*/  VIADD R14, R1, 0x70 ;  /* 0x00000070010e7836 */ /* 0x000fe40000000000 */
[----:B------:R-:W-:Y:S01]  /*27f0*/  IMAD.MOV.U32 R16, RZ, RZ, RZ ;  /* 0x000000ffff107224 */ /* 0x000fe200078e00ff */
[C---:B0-----:R-:W-:Y:S02]  /*2800*/  LOP3.LUT R13, R2.reuse, 0xf, RZ, 0xc0, !PT ;  /* 0x0000000f020d7812 */ /* 0x041fe400078ec0ff */
[----:B------:R-:W-:-:S03]  /*2810*/  LOP3.LUT R12, R2, 0x7, RZ, 0xc0, !PT ;  /* 0x00000007020c7812 */ /* 0x000fc600078ec0ff */
[----:B------:R-:W-:Y:S02]  /*2820*/  VIADD R3, R13, 0xffffffff ;  /* 0xffffffff0d037836 */ /* 0x000fe40000000000 */
[----:B------:R-:W-:-:S03]  /*2830*/  VIADD R4, R12, 0xffffffff ;  /* 0xffffffff0c047836 */ /* 0x000fc60000000000 */
[----:B------:R-:W-:Y:S02]  /*2840*/  ISETP.GE.U32.AND P0, PT, R3, 0x7, PT ;  /* 0x000000070300780c */ /* 0x000fe40003f06070 */
[----:B------:R-:W-:Y:S02]  /*2850*/  LOP3.LUT R3, R2, 0x7ffffff0, RZ, 0xc0, !PT ;  /* 0x7ffffff002037812 */ /* 0x000fe400078ec0ff */
[----:B------:R-:W-:Y:S02]  /*2860*/  ISETP.GE.U32.AND P1, PT, R4, 0x3, PT ;  /* 0x000000030400780c */ /* 0x000fe40003f26070 */
[----:B------:R-:W-:Y:S01]  /*2870*/  LOP3.LUT R2, R2, 0x3, RZ, 0xc0, !PT ;  /* 0x0000000302027812 */ /* 0x000fe200078ec0ff */
[----:B------:R-:W-:-:S10]  /*2880*/  IMAD.MOV R15, RZ, RZ, -R3 ;  /* 0x000000ffff0f7224 */ /* 0x000fd400078e0a03 */
.L_x_75:
[----:B------:R-:W0:Y:S01]  /*2890*/  LDCU UR4, c[0x0][0x394] ;  /* 0x00007280ff0477ac */ /* 0x000e220008000800 */
[----:B------:R-:W-:Y:S02]  /*28a0*/  HFMA2 R5, -RZ, RZ, 0, 0 ;  /* 0x00000000ff057431 */ /* 0x000fe400000001ff */
[----:B------:R-:W-:Y:S01]  /*28b0*/  IMAD.MOV.U32 R4, RZ, RZ, 0x18 ;  /* 0x00000018ff047424 */ /* 0x000fe200078e00ff */
[----:B--2---:R-:W-:Y:S01]  /*28c0*/  CS2R R6, SRZ ;  /* 0x0000000000067805 */ /* 0x004fe2000001ff00 */
[----:B------:R1:W-:Y:S01]  /*28d0*/  STL.128 [R1+0x10], RZ ;  /* 0x000010ff01007387 */ /* 0x0003e20000100c00 */
[----:B------:R-:W-:-:S03]  /*28e0*/  IMAD R17, R16, 0x80, R0 ;  /* 0x0000008010117824 */ /* 0x000fc600078e0200 */
[----:B------:R1:W-:Y:S01]  /*28f0*/  STL.128 [R1], R4 ;  /* 0x0000000401007387 */ /* 0x0003e20000100c00 */
[----:B------:R-:W-:-:S03]  /*2900*/  IMAD.WIDE R24, R17, 0x4, R20 ;  /* 0x0000000411187825 */ /* 0x000fc600078e0214 */
[----:B------:R1:W-:Y:S04]  /*2910*/  STL.128 [R1+0x20], RZ ;  /* 0x000020ff01007387 */ /* 0x0003e80000100c00 */
[----:B------:R1:W-:Y:S01]  /*2920*/  STL.128 [R1+0x30], RZ ;  /* 0x000030ff01007387 */ /* 0x0003e20000100c00 */
[----:B0-----:R-:W-:-:S03]  /*2930*/  UISETP.GE.AND UP0, UPT, UR4, 0x1, UPT ;  /* 0x000000010400788c */ /* 0x001fc6000bf06270 */
[----:B------:R1:W-:Y:S04]  /*2940*/  STL.128 [R1+0x40], RZ ;  /* 0x000040ff01007387 */ /* 0x0003e80000100c00 */
[----:B------:R1:W-:Y:S04]  /*2950*/  STL.128 [R1+0x50], RZ ;  /* 0x000050ff01007387 */ /* 0x0003e80000100c00 */
[----:B------:R1:W-:Y:S01]  /*2960*/  STL [R1+0x60], RZ ;  /* 0x000060ff01007387 */ /* 0x0003e20000100800 */
[----:B------:R-:W-:Y:S05]  /*2970*/  BRA.U !UP0, `(.L_x_56) ;  /* 0x00000005084c7547 */ /* 0x000fea000b800000 */
[----:B------:R-:W-:Y:S01]  /*2980*/  UIADD3 UR4, UPT, UPT, UR4, -0x1, URZ ;  /* 0xffffffff04047890 */ /* 0x000fe2000fffe0ff */
[----:B------:R-:W-:-:S03]  /*2990*/  IMAD.MOV.U32 R8, RZ, RZ, RZ ;  /* 0x000000ffff087224 */ /* 0x000fc600078e00ff */
[----:B------:R-:W-:-:S09]  /*29a0*/  UISETP.GE.U32.AND UP0, UPT, UR4, 0xf, UPT ;  /* 0x0000000f0400788c */ /* 0x000fd2000bf06070 */
[----:B------:R-:W-:Y:S05]  /*29b0*/  BRA.U !UP0, `(.L_x_57) ;  /* 0x0000000108907547 */ /* 0x000fea000b800000 */
[----:B------:R-:W0:Y:S01]  /*29c0*/  LDCU.64 UR4, c[0x0][0x3a0] ;  /* 0x00007400ff0477ac */ /* 0x000e220008000a00 */
[----:B------:R-:W-:Y:S02]  /*29d0*/  VIADD R22, R1, 0x90 ;  /* 0x0000009001167836 */ /* 0x000fe40000000000 */
[----:B------:R-:W-:Y:S01]  /*29e0*/  IMAD.MOV.U32 R23, RZ, RZ, R15 ;  /* 0x000000ffff177224 */ /* 0x000fe200078e000f */
[----:B0-----:R-:W-:-:S04]  /*29f0*/  UIADD3 UR4, UP0, UPT, UR4, 0x20, URZ ;  /* 0x0000002004047890 */ /* 0x001fc8000ff1e0ff */
[----:B------:R-:W-:Y:S02]  /*2a00*/  UIADD3.X UR5, UPT, UPT, URZ, UR5, URZ, UP0, !UPT ;  /* 0x00000005ff057290 */ /* 0x000fe400087fe4ff */
[----:B------:R-:W-:-:S04]  /*2a10*/  IMAD.U32 R28, RZ, RZ, UR4 ;  /* 0x00000004ff1c7e24 */ /* 0x000fc8000f8e00ff */
[----:B------:R-:W-:-:S07]  /*2a20*/  IMAD.U32 R29, RZ, RZ, UR5 ;  /* 0x00000005ff1d7e24 */ /* 0x000fce000f8e00ff */
.L_x_58:
[----:B------:R-:W-:Y:S01]  /*2a30*/  IMAD.MOV.U32 R26, RZ, RZ, R28 ;  /* 0x000000ffff1a7224 */ /* 0x000fe200078e001c */
[----:B------:R-:W-:-:S05]  /*2a40*/  MOV R27, R29 ;  /* 0x0000001d001b7202 */ /* 0x000fca0000000f00 */
[----:B-1----:R-:W2:Y:S04]  /*2a50*/  LDG.E R4, desc[UR6][R26.64+-0x20] ;  /* 0xffffe0061a047981 */ /* 0x002ea8000c1e1900 */
[----:B------:R-:W2:Y:S04]  /*2a60*/  LDG.E R5, desc[UR6][R26.64+-0x1c] ;  /* 0xffffe4061a057981 */ /* 0x000ea8000c1e1900 */
[----:B------:R-:W2:Y:S04]  /*2a70*/  LDG.E R6, desc[UR6][R26.64+-0x18] ;  /* 0xffffe8061a067981 */ /* 0x000ea8000c1e1900 */
[----:B------:R-:W2:Y:S04]  /*2a80*/  LDG.E R7, desc[UR6][R26.64+-0x14] ;  /* 0xffffec061a077981 */ /* 0x000ea8000c1e1900 */
[----:B------:R-:W3:Y:S04]  /*2a90*/  LDG.E R8, desc[UR6][R26.64] ;  /* 0x000000061a087981 */ /* 0x000ee8000c1e1900 */
[----:B------:R-:W3:Y:S04]  /*2aa0*/  LDG.E R9, desc[UR6][R26.64+0x4] ;  /* 0x000004061a097981 */ /* 0x000ee8000c1e1900 */
[----:B------:R-:W3:Y:S04]  /*2ab0*/  LDG.E R10, desc[UR6][R26.64+0x8] ;  /* 0x000008061a0a7981 */ /* 0x000ee8000c1e1900 */
[----:B------:R-:W3:Y:S04]  /*2ac0*/  LDG.E R11, desc[UR6][R26.64+0xc] ;  /* 0x00000c061a0b7981 */ /* 0x000ee8000c1e1900 */
[----:B--2---:R0:W-:Y:S04]  /*2ad0*/  STL.128 [R22+-0x20], R4 ;  /* 0xffffe00416007387 */ /* 0x0041e80000100c00 */
[----:B0-----:R-:W2:Y:S04]  /*2ae0*/  LDG.E R4, desc[UR6][R26.64+-0x10] ;  /* 0xfffff0061a047981 */ /* 0x001ea8000c1e1900 */
[----:B------:R-:W2:Y:S04]  /*2af0*/  LDG.E R5, desc[UR6][R26.64+-0xc] ;  /* 0xfffff4061a057981 */ /* 0x000ea8000c1e1900 */
[----:B------:R-:W2:Y:S04]  /*2b00*/  LDG.E R6, desc[UR6][R26.64+-0x8] ;  /* 0xfffff8061a067981 */ /* 0x000ea8000c1e1900 */
[----:B------:R-:W2:Y:S01]  /*2b10*/  LDG.E R7, desc[UR6][R26.64+-0x4] ;  /* 0xfffffc061a077981 */ /* 0x000ea2000c1e1900 */
[----:B------:R-:W-:-:S05]  /*2b20*/  VIADD R23, R23, 0x10 ;  /* 0x0000001017177836 */ /* 0x000fca0000000000 */
[----:B------:R-:W-:Y:S01]  /*2b30*/  ISETP.NE.AND P2, PT, R23, RZ, PT ;  /* 0x000000ff1700720c */ /* 0x000fe20003f45270 */
[----:B--2---:R0:W-:Y:S04]  /*2b40*/  STL.128 [R22+-0x10], R4 ;  /* 0xfffff00416007387 */ /* 0x0041e80000100c00 */
[----:B0-----:R-:W2:Y:S04]  /*2b50*/  LDG.E R4, desc[UR6][R26.64+0x10] ;  /* 0x000010061a047981 */ /* 0x001ea8000c1e1900 */
[----:B------:R-:W2:Y:S04]  /*2b60*/  LDG.E R5, desc[UR6][R26.64+0x14] ;  /* 0x000014061a057981 */ /* 0x000ea8000c1e1900 */
[----:B------:R-:W2:Y:S04]  /*2b70*/  LDG.E R6, desc[UR6][R26.64+0x18] ;  /* 0x000018061a067981 */ /* 0x000ea8000c1e1900 */
[----:B------:R-:W2:Y:S01]  /*2b80*/  LDG.E R7, desc[UR6][R26.64+0x1c] ;  /* 0x00001c061a077981 */ /* 0x000ea2000c1e1900 */
[----:B------:R-:W-:-:S03]  /*2b90*/  IADD3 R28, P3, PT, R26, 0x40, RZ ;  /* 0x000000401a1c7810 */ /* 0x000fc60007f7e0ff */
[----:B---3--:R-:W-:Y:S02]  /*2ba0*/  STL.128 [R22], R8 ;  /* 0x0000000816007387 */ /* 0x008fe40000100c00 */
[----:B------:R-:W-:Y:S02]  /*2bb0*/  IMAD.X R29, RZ, RZ, R27, P3 ;  /* 0x000000ffff1d7224 */ /* 0x000fe400018e061b */
[----:B--2---:R0:W-:Y:S02]  /*2bc0*/  STL.128 [R22+0x10], R4 ;  /* 0x0000100416007387 */ /* 0x0041e40000100c00 */
[----:B0-----:R-:W-:Y:S01]  /*2bd0*/  VIADD R22, R22, 0x40 ;  /* 0x0000004016167836 */ /* 0x001fe20000000000 */
[----:B------:R-:W-:Y:S06]  /*2be0*/  @P2 BRA `(.L_x_58) ;  /* 0xfffffffc00902947 */ /* 0x000fec000383ffff */
[----:B------:R-:W-:-:S07]  /*2bf0*/  IMAD.MOV.U32 R8, RZ, RZ, R3 ;  /* 0x000000ffff087224 */ /* 0x000fce00078e0003 */
.L_x_57:
        /* <DEDUP_REMOVED lines=18> */
.L_x_59:
        /* <DEDUP_REMOVED lines=9> */
[C---:B------:R-:W-:Y:S01]  /*2db0*/  LEA R9, R8.reuse, R1, 0x2 ;  /* 0x0000000108097211 */ /* 0x040fe200078e10ff */
[----:B------:R-:W-:-:S04]  /*2dc0*/  VIADD R8, R8, 0x4 ;  /* 0x0000000408087836 */ /* 0x000fc80000000000 */
[----:B--2---:R2:W-:Y:S03]  /*2dd0*/  STL.128 [R9+0x70], R4 ;  /* 0x0000700409007387 */ /* 0x0045e60000100c00 */
.L_x_60:
[----:B------:R-:W-:Y:S05]  /*2de0*/  @!P2 BRA `(.L_x_56) ;  /* 0x000000000030a947 */ /* 0x000fea0003800000 */
[----:B012---:R-:W0:Y:S02]  /*2df0*/  LDC.64 R4, c[0x0][0x3a0] ;  /* 0x0000e800ff047b82 */ /* 0x007e240000000a00 */
[----:B0-----:R-:W-:-:S05]  /*2e00*/  IMAD.WIDE.U32 R4, R8, 0x4, R4 ;  /* 0x0000000408047825 */ /* 0x001fca00078e0004 */
[----:B------:R-:W2:Y:S01]  /*2e10*/  LDG.E R6, desc[UR6][R4.64] ;  /* 0x0000000604067981 */ /* 0x000ea2000c1e1900 */
[----:B------:R-:W-:Y:S01]  /*2e20*/  IMAD R9, R8, 0x4, R1 ;  /* 0x0000000408097824 */ /* 0x000fe200078e0201 */
[----:B------:R-:W-:-:S04]  /*2e30*/  ISETP.NE.AND P2, PT, R2, 0x1, PT ;  /* 0x000000010200780c */ /* 0x000fc80003f45270 */
[----:B--2---:R3:W-:Y:S09]  /*2e40*/  STL [R9+0x70], R6 ;  /* 0x0000700609007387 */ /* 0x0047f20000100800 */
[----:B------:R-:W-:Y:S05]  /*2e50*/  @!P2 BRA `(.L_x_56) ;  /* 0x000000000014a947 */ /* 0x000fea0003800000 */
[----:B------:R-:W-:Y:S01]  /*2e60*/  ISETP.NE.AND P2, PT, R2, 0x2, PT ;  /* 0x000000020200780c */ /* 0x000fe20003f45270 */
[----:B---3--:R-:W2:-:S12]  /*2e70*/  LDG.E R6, desc[UR6][R4.64+0x4] ;  /* 0x0000040604067981 */ /* 0x008e98000c1e1900 */
[----:B------:R-:W3:Y:S04]  /*2e80*/  @P2 LDG.E R7, desc[UR6][R4.64+0x8] ;  /* 0x0000080604072981 */ /* 0x000ee8000c1e1900 */
[----:B--2---:R4:W-:Y:S04]  /*2e90*/  STL [R9+0x74], R6 ;  /* 0x0000740609007387 */ /* 0x0049e80000100800 */
[----:B---3--:R4:W-:Y:S02]  /*2ea0*/  @P2 STL [R9+0x78], R7 ;  /* 0x0000780709002387 */ /* 0x0089e40000100800 */
.L_x_56:
[----:B------:R1:W5:Y:S01]  /*2eb0*/  LDG.E R8, desc[UR6][R24.64] ;  /* 0x0000000618087981 */ /* 0x000362000c1e1900 */
[----:B------:R-:W-:Y:S02]  /*2ec0*/  IMAD.MOV.U32 R23, RZ, RZ, RZ ;  /* 0x000000ffff177224 */ /* 0x000fe400078e00ff */
[----:B-1----:R-:W-:-:S07]  /*2ed0*/  IMAD.MOV.U32 R24, RZ, RZ, RZ ;  /* 0x000000ffff187224 */ /* 0x002fce00078e00ff */
.L_x_74:
        /* <DEDUP_REMOVED lines=18> */
.L_x_64:
[----:B------:R-:W-:-:S06]  /*3000*/  LEA R5, R4, R1, 0x2 ;  /* 0x0000000104057211 */ /* 0x000fcc00078e10ff */
        /* <DEDUP_REMOVED lines=8> */
.L_x_63:
        /* <DEDUP_REMOVED lines=14> */
.L_x_68:
        /* <DEDUP_REMOVED lines=21> */
.L_x_67:
        /* <DEDUP_REMOVED lines=16> */
.L_x_69:
        /* <DEDUP_REMOVED lines=12> */
.L_x_70:
[----:B------:R-:W-:Y:S05]  /*3480*/  @!P3 BRA `(.L_x_66) ;  /* 0x000000040010b947 */ /* 0x000fea0003800000 */
[----:B------:R-:W-:Y:S01]  /*3490*/  LEA R4, R4, R1, 0x2 ;  /* 0x0000000104047211 */ /* 0x000fe200078e10ff */
[----:B012---:R-:W-:Y:S01]  /*34a0*/  IMAD.MOV.U32 R7, RZ, RZ, 0x1 ;  /* 0x00000001ff077424 */ /* 0x007fe200078e00ff */
        /* <DEDUP_REMOVED lines=8> */
.L_x_65:
        /* <DEDUP_REMOVED lines=10> */
.L_x_72:
[----:B0-----:R-:W-:Y:S02]  /*35d0*/  HFMA2 R6, -RZ, RZ, 0, 5.9604644775390625e-08 ;  /* 0x00000001ff067431 */ /* 0x001fe400000001ff */
[C---:B------:R-:W-:Y:S02]  /*35e0*/  IMAD R27, R25.reuse, 0x4, R1 ;  /* 0x00000004191b7824 */ /* 0x040fe400078e0201 */
[----:B------:R-:W-:Y:S02]  /*35f0*/  IMAD.MOV.U32 R5, RZ, RZ, 0x1 ;  /* 0x00000001ff057424 */ /* 0x000fe400078e00ff */
[----:B------:R-:W-:Y:S01]  /*3600*/  IMAD.MOV.U32 R7, RZ, RZ, 0x1 ;  /* 0x00000001ff077424 */ /* 0x000fe200078e00ff */
[----:B------:R0:W-:Y:S01]  /*3610*/  STL [R27+0x4], R4 ;  /* 0x000004041b007387 */ /* 0x0001e20000100800 */
[----:B------:R-:W-:-:S03]  /*3620*/  VIADD R25, R25, 0x10 ;  /* 0x0000001019197836 */ /* 0x000fc60000000000 */
[----:B------:R0:W-:Y:S02]  /*3630*/  STL.64 [R27+0x8], R4 ;  /* 0x000008041b007387 */ /* 0x0001e40000100a00 */
[----:B------:R-:W-:Y:S02]  /*3640*/  ISETP.NE.AND P2, PT, R25, R22, PT ;  /* 0x000000161900720c */ /* 0x000fe40003f45270 */
[----:B------:R0:W-:Y:S04]  /*3650*/  STL.128 [R27+0x10], R4 ;  /* 0x000010041b007387 */ /* 0x0001e80000100c00 */
[----:B------:R0:W-:Y:S04]  /*3660*/  STL.128 [R27+0x20], R4 ;  /* 0x000020041b007387 */ /* 0x0001e80000100c00 */
[----:B------:R0:W-:Y:S04]  /*3670*/  STL.128 [R27+0x30], R4 ;  /* 0x000030041b007387 */ /* 0x0001e80000100c00 */
[----:B------:R0:W-:Y:S01]  /*3680*/  STL [R27+0x40], R4 ;  /* 0x000040041b007387 */ /* 0x0001e20000100800 */
[----:B------:R-:W-:Y:S05]  /*3690*/  @P2 BRA `(.L_x_72) ;  /* 0xfffffffc00cc2947 */ /* 0x000fea000383ffff */
.L_x_71:
[----:B------:R-:W-:Y:S05]  /*36a0*/  @!P3 BRA `(.L_x_66) ;  /* 0x000000000088b947 */ /* 0x000fea0003800000 */
[----:B------:R-:W-:Y:S02]  /*36b0*/  ISETP.GE.U32.AND P2, PT, R26, 0x8, PT ;  /* 0x000000081a00780c */ /* 0x000fe40003f46070 */
[----:B0-----:R-:W-:-:S04]  /*36c0*/  LOP3.LUT R27, R11, 0x7, RZ, 0xc0, !PT ;  /* 0x000000070b1b7812 */ /* 0x001fc800078ec0ff */
[----:B------:R-:W-:-:S07]  /*36d0*/  ISETP.NE.AND P3, PT, R27, RZ, PT ;  /* 0x000000ff1b00720c */ /* 0x000fce0003f65270 */
[----:B------:R-:W-:Y:S06]  /*36e0*/  @!P2 BRA `(.L_x_73) ;  /* 0x000000000028a947 */ /* 0x000fec0003800000 */
[C---:B------:R-:W-:Y:S01]  /*36f0*/  IMAD R25, R22.reuse, 0x4, R1 ;  /* 0x0000000416197824 */ /* 0x040fe200078e0201 */
[----:B------:R-:W-:Y:S01]  /*3700*/  MOV R7, 0x1 ;  /* 0x0000000100077802 */ /* 0x000fe20000000f00 */
        /* <DEDUP_REMOVED lines=8> */
.L_x_73:
        /* <DEDUP_REMOVED lines=12> */
[----:B0-----:R-:W-:Y:S02]  /*3850*/  HFMA2 R5, -RZ, RZ, 0, 5.9604644775390625e-08 ;  /* 0x00000001ff057431 */ /* 0x001fe400000001ff */
[----:B------:R-:W-:Y:S01]  /*3860*/  IMAD R22, R22, 0x4, R1 ;  /* 0x0000000416167824 */ /* 0x000fe200078e0201 */
[----:B------:R-:W-:-:S04]  /*3870*/  ISETP.NE.AND P2, PT, R11, 0x1, PT ;  /* 0x000000010b00780c */ /* 0x000fc80003f45270 */
[----:B------:R0:W-:Y:S09]  /*3880*/  STL [R22+0x4], R5 ;  /* 0x0000040516007387 */ /* 0x0001f20000100800 */
[----:B------:R-:W-:Y:S05]  /*3890*/  @!P2 BRA `(.L_x_66) ;  /* 0x00000000000ca947 */ /* 0x000fea0003800000 */
[----:B------:R-:W-:Y:S01]  /*38a0*/  ISETP.NE.AND P2, PT, R11, 0x2, PT ;  /* 0x000000020b00780c */ /* 0x000fe20003f45270 */
[----:B------:R1:W-:-:S12]  /*38b0*/  STL [R22+0x8], R5 ;  /* 0x0000080516007387 */ /* 0x0003d80000100800 */
[----:B------:R1:W-:Y:S02]  /*38c0*/  @P2 STL [R22+0xc], R5 ;  /* 0x00000c0516002387 */ /* 0x0003e40000100800 */
.L_x_66:
[----:B------:R-:W-:Y:S02]  /*38d0*/  VIADD R10, R10, 0xffffffff ;  /* 0xffffffff0a0a7836 */ /* 0x000fe40000000000 */
[----:B------:R-:W-:-:S03]  /*38e0*/  VIADD R23, R23, 0x1 ;  /* 0x0000000117177836 */ /* 0x000fc60000000000 */
[----:B------:R0:W-:Y:S04]  /*38f0*/  STL [R9], R10 ;  /* 0x0000000a09007387 */ /* 0x0001e80000100800 */
.L_x_62:
[----:B------:R-:W-:Y:S05]  /*3900*/  BSYNC.RECONVERGENT B0 ;  /* 0x0000000000007941 */ /* 0x000fea0003800200 */
.L_x_61:
[----:B------:R-:W-:Y:S05]  /*3910*/  WARPSYNC.ALL ;  /* 0x0000000000007948 */ /* 0x000fea0003800000 */
[----:B------:R-:W5:Y:S01]  /*3920*/  LDCU UR4, c[0x0][0x390] ;  /* 0x00007200ff0477ac */ /* 0x000f620008000800 */
[----:B------:R-:W-:-:S05]  /*3930*/  VIADD R24, R24, 0x1 ;  /* 0x0000000118187836 */ /* 0x000fca0000000000 */
[----:B-----5:R-:W-:-:S13]  /*3940*/  ISETP.NE.AND P2, PT, R24, UR4, PT ;  /* 0x0000000418007c0c */ /* 0x020fda000bf45270 */
[----:B------:R-:W-:Y:S05]  /*3950*/  @P2 BRA `(.L_x_74) ;  /* 0xfffffff400602947 */ /* 0x000fea000383ffff */
[----:B------:R-:W5:Y:S01]  /*3960*/  LDCU UR4, c[0x0][0x388] ;  /* 0x00007100ff0477ac */ /* 0x000f620008000800 */
[----:B------:R-:W-:Y:S02]  /*3970*/  VIADD R16, R16, 0x1 ;  /* 0x0000000110107836 */ /* 0x000fe40000000000 */
[----:B01-34-:R-:W-:-:S05]  /*3980*/  IMAD.WIDE R4, R17, 0x4, R18 ;  /* 0x0000000411047825 */ /* 0x01bfca00078e0212 */
[----:B------:R0:W-:Y:S01]  /*3990*/  STG.E desc[UR6][R4.64], R23 ;  /* 0x0000001704007986 */ /* 0x0001e2000c101906 */
[----:B-----5:R-:W-:-:S13]  /*39a0*/  ISETP.NE.AND P2, PT, R16, UR4, PT ;  /* 0x0000000410007c0c */ /* 0x020fda000bf45270 */
[----:B0-----:R-:W-:Y:S05]  /*39b0*/  @!P2 EXIT ;  /* 0x000000000000a94d */ /* 0x001fea0003800000 */
[----:B------:R-:W-:Y:S05]  /*39c0*/  BRA `(.L_x_75) ;  /* 0xffffffec00b07947 */ /* 0x000fea000383ffff */
.L_x_55:
[----:B------:R-:W0:Y:S02]  /*39d0*/  LDC R2, c[0x0][0x394] ;  /* 0x0000e500ff027b82 */ /* 0x000e240000000800 */
[----:B0-----:R-:W-:-:S13]  /*39e0*/  ISETP.GE.AND P0, PT, R2, 0x1, PT ;  /* 0x000000010200780c */ /* 0x001fda0003f06270 */
[----:B------:R-:W-:Y:S05]  /*39f0*/  @!P0 BRA `(.L_x_76) ;  /* 0x0000000400188947 */ /* 0x000fea0003800000 */
[C---:B------:R-:W-:Y:S01]  /*3a00*/  LOP3.LUT R3, R2.reuse, 0xf, RZ, 0xc0, !PT ;  /* 0x0000000f02037812 */ /* 0x040fe200078ec0ff */
[----:B------:R-:W-:Y:S01]  /*3a10*/  IMAD.MOV.U32 R16, RZ, RZ, RZ ;  /* 0x000000ffff107224 */ /* 0x000fe200078e00ff */
[----:B------:R-:W-:-:S03]  /*3a20*/  LOP3.LUT R2, R2, 0x7ffffff0, RZ, 0xc0, !PT ;  /* 0x7ffffff002027812 */ /* 0x000fc600078ec0ff */
[----:B------:R-:W-:-:S05]  /*3a30*/  VIADD R4, R3, 0xffffffff ;  /* 0xffffffff03047836 */ /* 0x000fca0000000000 */
[----:B------:R-:W-:-:S13]  /*3a40*/  ISETP.GE.U32.AND P0, PT, R4, 0x7, PT ;  /* 0x000000070400780c */ /* 0x000fda0003f06070 */
.L_x_80:
[----:B0-2---:R-:W0:Y:S01]  /*3a50*/  LDC R17, c[0x0][0x394] ;  /* 0x0000e500ff117b82 */ /* 0x005e220000000800 */
[----:B------:R-:W-:Y:S02]  /*3a60*/  MOV R26, RZ ;  /* 0x000000ff001a7202 */ /* 0x000fe40000000f00 */
[----:B0-----:R-:W-:-:S13]  /*3a70*/  ISETP.GE.U32.AND P1, PT, R17, 0x10, PT ;  /* 0x000000101100780c */ /* 0x001fda0003f26070 */
[----:B------:R-:W-:Y:S05]  /*3a80*/  @!P1 BRA `(.L_x_77) ;  /* 0x0000000000709947 */ /* 0x000fea0003800000 */
[----:B------:R-:W-:-:S07]  /*3a90*/  IMAD.MOV.U32 R22, RZ, RZ, RZ ;  /* 0x000000ffff167224 */ /* 0x000fce00078e00ff */
.L_x_78:
        /* <DEDUP_REMOVED lines=27> */
.L_x_77:
[----:B------:R-:W-:Y:S01]  /*3c50*/  ISETP.NE.AND P1, PT, R3, RZ, PT ;  /* 0x000000ff0300720c */ /* 0x000fe20003f25270 */
[----:B------:R-:W-:Y:S01]  /*3c60*/  IMAD R21, R16, 0x80, R0 ;  /* 0x0000008010157824 */ /* 0x000fe200078e0200 */
[----:B------:R-:W1:Y:S03]  /*3c70*/  LDCU UR4, c[0x0][0x388] ;  /* 0x00007100ff0477ac */ /* 0x000e660008000800 */
[----:B------:R-:W-:-:S08]  /*3c80*/  IMAD.WIDE R20, R21, 0x4, R18 ;  /* 0x0000000415147825 */ /* 0x000fd000078e0212 */
[----:B------:R-:W-:Y:S05]  /*3c90*/  @!P1 BRA `(.L_x_79) ;  /* 0x00000000005c9947 */ /* 0x000fea0003800000 */
[----:B------:R-:W-:Y:S01]  /*3ca0*/  LOP3.LUT P1, RZ, R17, 0x4, RZ, 0xc0, !PT ;  /* 0x0000000411ff7812 */ /* 0x000fe2000782c0ff */
[----:B------:R-:W2:Y:S01]  /*3cb0*/  @P0 LDC.64 R24, c[0x0][0x3a0] ;  /* 0x0000e800ff180b82 */ /* 0x000ea20000000a00 */
[----:B------:R-:W-:-:S11]  /*3cc0*/  @P0 IMAD R17, R26, 0x4, R1 ;  /* 0x000000041a110824 */ /* 0x000fd600078e0201 */
[----:B0-----:R-:W0:Y:S01]  /*3cd0*/  @P1 LDC.64 R22, c[0x0][0x3a0] ;  /* 0x0000e800ff161b82 */ /* 0x001e220000000a00 */
[C---:B--2---:R-:W-:Y:S01]  /*3ce0*/  @P0 IMAD.WIDE.U32 R24, R26.reuse, 0x4, R24 ;  /* 0x000000041a180825 */ /* 0x044fe200078e0018 */
[----:B------:R-:W-:-:S04]  /*3cf0*/  @P0 IADD3 R26, PT, PT, R26, 0x8, RZ ;  /* 0x000000081a1a0810 */ /* 0x000fc80007ffe0ff */
[----:B------:R-:W2:Y:S04]  /*3d00*/  @P0 LDG.E R4, desc[UR6][R24.64] ;  /* 0x0000000618040981 */ /* 0x000ea8000c1e1900 */
[----:B------:R-:W2:Y:S01]  /*3d10*/  @P0 LDG.E R5, desc[UR6][R24.64+0x4] ;  /* 0x0000040618050981 */ /* 0x000ea2000c1e1900 */
[----:B0-----:R-:W-:-:S03]  /*3d20*/  @P1 IMAD.WIDE.U32 R22, R26, 0x4, R22 ;  /* 0x000000041a161825 */ /* 0x001fc600078e0016 */
        /* <DEDUP_REMOVED lines=14> */
.L_x_79:
[----:B------:R-:W-:Y:S01]  /*3e10*/  VIADD R16, R16, 0x1 ;  /* 0x0000000110107836 */ /* 0x000fe20000000000 */
[----:B------:R3:W-:Y:S04]  /*3e20*/  STG.E desc[UR6][R20.64], RZ ;  /* 0x000000ff14007986 */ /* 0x0007e8000c101906 */
[----:B-1----:R-:W-:-:S13]  /*3e30*/  ISETP.NE.AND P1, PT, R16, UR4, PT ;  /* 0x0000000410007c0c */ /* 0x002fda000bf25270 */
[----:B---3--:R-:W-:Y:S05]  /*3e40*/  @!P1 EXIT ;  /* 0x000000000000994d */ /* 0x008fea0003800000 */
[----:B------:R-:W-:Y:S05]  /*3e50*/  BRA `(.L_x_80) ;  /* 0xfffffff800fc7947 */ /* 0x000fea000383ffff */
.L_x_76:
[C---:B------:R-:W-:Y:S01]  /*3e60*/  ISETP.GE.U32.AND P0, PT, R3.reuse, 0x8, PT ;  /* 0x000000080300780c */ /* 0x040fe20003f06070 */
[----:B------:R-:W-:Y:S01]  /*3e70*/  IMAD.MOV.U32 R9, RZ, RZ, RZ ;  /* 0x000000ffff097224 */ /* 0x000fe200078e00ff */
[----:B------:R-:W-:-:S04]  /*3e80*/  LOP3.LUT R8, R3, 0x7, RZ, 0xc0, !PT ;  /* 0x0000000703087812 */ /* 0x000fc800078ec0ff */
[----:B------:R-:W-:-:S07]  /*3e90*/  ISETP.NE.AND P1, PT, R8, RZ, PT ;  /* 0x000000ff0800720c */ /* 0x000fce0003f25270 */
[----:B------:R-:W-:Y:S06]  /*3ea0*/  @!P0 BRA `(.L_x_81) ;  /* 0x0000000000448947 */ /* 0x000fec0003800000 */
[----:B------:R-:W-:Y:S01]  /*3eb0*/  LOP3.LUT R9, R3, 0x7ffffff8, RZ, 0xc0, !PT ;  /* 0x7ffffff803097812 */ /* 0x000fe200078ec0ff */
[----:B------:R-:W-:-:S07]  /*3ec0*/  IMAD.MOV.U32 R2, RZ, RZ, RZ ;  /* 0x000000ffff027224 */ /* 0x000fce00078e00ff */
.L_x_82:
[C---:B0-----:R-:W-:Y:S01]  /*3ed0*/  IMAD R5, R2.reuse, 0x80, R0 ;  /* 0x0000008002057824 */ /* 0x041fe200078e0200 */
[----:B------:R-:W-:-:S03]  /*3ee0*/  IADD3 R2, PT, PT, R2, 0x8, RZ ;  /* 0x0000000802027810 */ /* 0x000fc60007ffe0ff */
[C---:B------:R-:W-:Y:S01]  /*3ef0*/  VIADD R7, R5.reuse, 0x80 ;  /* 0x0000008005077836 */ /* 0x040fe20000000000 */
[----:B------:R-:W-:Y:S01]  /*3f00*/  ISETP.NE.AND P0, PT, R2, R9, PT ;  /* 0x000000090200720c */ /* 0x000fe20003f05270 */
[----:B------:R-:W-:-:S04]  /*3f10*/  IMAD.WIDE.U32 R4, R5, 0x4, R18 ;  /* 0x0000000405047825 */ /* 0x000fc800078e0012 */
[----:B------:R-:W-:Y:S01]  /*3f20*/  IMAD.WIDE R6, R7, 0x4, R18 ;  /* 0x0000000407067825 */ /* 0x000fe200078e0212 */
[----:B------:R0:W-:Y:S04]  /*3f30*/  STG.E desc[UR6][R4.64], RZ ;  /* 0x000000ff04007986 */ /* 0x0001e8000c101906 */
[----:B------:R0:W-:Y:S04]  /*3f40*/  STG.E desc[UR6][R6.64], RZ ;  /* 0x000000ff06007986 */ /* 0x0001e8000c101906 */
[----:B------:R0:W-:Y:S04]  /*3f50*/  STG.E desc[UR6][R6.64+0x200], RZ ;  /* 0x000200ff06007986 */ /* 0x0001e8000c101906 */
[----:B------:R0:W-:Y:S04]  /*3f60*/  STG.E desc[UR6][R6.64+0x400], RZ ;  /* 0x000400ff06007986 */ /* 0x0001e8000c101906 */
[----:B------:R0:W-:Y:S04]  /*3f70*/  STG.E desc[UR6][R6.64+0x600], RZ ;  /* 0x000600ff06007986 */ /* 0x0001e8000c101906 */
[----:B------:R0:W-:Y:S04]  /*3f80*/  STG.E desc[UR6][R6.64+0x800], RZ ;  /* 0x000800ff06007986 */ /* 0x0001e8000c101906 */
[----:B------:R0:W-:Y:S04]  /*3f90*/  STG.E desc[UR6][R6.64+0xa00], RZ ;  /* 0x000a00ff06007986 */ /* 0x0001e8000c101906 */
[----:B------:R0:W-:Y:S01]  /*3fa0*/  STG.E desc[UR6][R6.64+0xc00], RZ ;  /* 0x000c00ff06007986 */ /* 0x0001e2000c101906 */
[----:B------:R-:W-:Y:S05]  /*3fb0*/  @P0 BRA `(.L_x_82) ;  /* 0xfffffffc00c40947 */ /* 0x000fea000383ffff */
.L_x_81:
[----:B------:R-:W-:Y:S05]  /*3fc0*/  @!P1 EXIT ;  /* 0x000000000000994d */ /* 0x000fea0003800000 */
[----:B------:R-:W-:Y:S02]  /*3fd0*/  ISETP.GE.U32.AND P0, PT, R8, 0x4, PT ;  /* 0x000000040800780c */ /* 0x000fe40003f06070 */
[----:B------:R-:W-:-:S04]  /*3fe0*/  LOP3.LUT R2, R3, 0x3, RZ, 0xc0, !PT ;  /* 0x0000000303027812 */ /* 0x000fc800078ec0ff */
[----:B------:R-:W-:-:S07]  /*3ff0*/  ISETP.NE.AND P1, PT, R2, RZ, PT ;  /* 0x000000ff0200720c */ /* 0x000fce0003f25270 */
[----:B------:R-:W-:Y:S06]  /*4000*/  @!P0 BRA `(.L_x_83) ;  /* 0x00000000001c8947 */ /* 0x000fec0003800000 */
[C---:B0-----:R-:W-:Y:S02]  /*4010*/  IMAD R5, R9.reuse, 0x80, R0 ;  /* 0x0000008009057824 */ /* 0x041fe400078e0200 */
[----:B------:R-:W-:Y:S02]  /*4020*/  VIADD R9, R9, 0x4 ;  /* 0x0000000409097836 */ /* 0x000fe40000000000 */
[----:B------:R-:W-:-:S05]  /*4030*/  IMAD.WIDE R4, R5, 0x4, R18 ;  /* 0x0000000405047825 */ /* 0x000fca00078e0212 */
[----:B------:R1:W-:Y:S04]  /*4040*/  STG.E desc[UR6][R4.64], RZ ;  /* 0x000000ff04007986 */ /* 0x0003e8000c101906 */
[----:B------:R1:W-:Y:S04]  /*4050*/  STG.E desc[UR6][R4.64+0x200], RZ ;  /* 0x000200ff04007986 */ /* 0x0003e8000c101906 */
[----:B------:R1:W-:Y:S04]  /*4060*/  STG.E desc[UR6][R4.64+0x400], RZ ;  /* 0x000400ff04007986 */ /* 0x0003e8000c101906 */
[----:B------:R1:W-:Y:S02]  /*4070*/  STG.E desc[UR6][R4.64+0x600], RZ ;  /* 0x000600ff04007986 */ /* 0x0003e4000c101906 */
.L_x_83:
[----:B------:R-:W-:Y:S05]  /*4080*/  @!P1 EXIT ;  /* 0x000000000000994d */ /* 0x000fea0003800000 */
[----:B------:R-:W-:Y:S02]  /*4090*/  ISETP.NE.AND P0, PT, R2, 0x1, PT ;  /* 0x000000010200780c */ /* 0x000fe40003f05270 */
[----:B------:R-:W-:-:S04]  /*40a0*/  LOP3.LUT R3, R3, 0x1, RZ, 0xc0, !PT ;  /* 0x0000000103037812 */ /* 0x000fc800078ec0ff */
[----:B------:R-:W-:-:S07]  /*40b0*/  ISETP.NE.U32.AND P1, PT, R3, 0x1, PT ;  /* 0x000000010300780c */ /* 0x000fce0003f25070 */
[C---:B01----:R-:W-:Y:S02]  /*40c0*/  @P0 IMAD R5, R9.reuse, 0x80, R0 ;  /* 0x0000008009050824 */ /* 0x043fe400078e0200 */
[----:B------:R-:W-:Y:S02]  /*40d0*/  @P0 VIADD R9, R9, 0x2 ;  /* 0x0000000209090836 */ /* 0x000fe40000000000 */
[----:B------:R-:W-:-:S05]  /*40e0*/  @P0 IMAD.WIDE R2, R5, 0x4, R18 ;  /* 0x0000000405020825 */ /* 0x000fca00078e0212 */
[----:B------:R0:W-:Y:S04]  /*40f0*/  @P0 STG.E desc[UR6][R2.64], RZ ;  /* 0x000000ff02000986 */ /* 0x0001e8000c101906 */
[----:B------:R0:W-:Y:S01]  /*4100*/  @P0 STG.E desc[UR6][R2.64+0x200], RZ ;  /* 0x000200ff02000986 */ /* 0x0001e2000c101906 */
[----:B------:R-:W-:Y:S05]  /*4110*/  @P1 EXIT ;  /* 0x000000000000194d */ /* 0x000fea0003800000 */
[----:B------:R-:W-:-:S04]  /*4120*/  IMAD R9, R9, 0x80, R0 ;  /* 0x0000008009097824 */ /* 0x000fc800078e0200 */
[----:B------:R-:W-:-:S05]  /*4130*/  IMAD.WIDE R18, R9, 0x4, R18 ;  /* 0x0000000409127825 */ /* 0x000fca00078e0212 */
[----:B------:R-:W-:Y:S01]  /*4140*/  STG.E desc[UR6][R18.64], RZ ;  /* 0x000000ff12007986 */ /* 0x000fe2000c101906 */
[----:B------:R-:W-:Y:S05]  /*4150*/  EXIT ;  /* 0x000000000000794d */ /* 0x000fea0003800000 */
.L_x_84:
[----:B------:R-:W-:-:S00]  /*4160*/  BRA `(.L_x_84) ;  /* 0xfffffffc00fc7947 */ /* 0x000fc0000383ffff */
[----:B------:R-:W-:-:S00]  /*4170*/  NOP ;  /* 0x0000000000007918 */ /* 0x000fc00000000000 */
        /* <DEDUP_REMOVED lines=8> */
.L_x_175:


//--------------------- .text._ZN3cub18CUB_300001_SM_10006detail9transform16transform_kernelINS2_10policy_hubILb1EN4cuda3std3__45tupleIJN6thrust24THRUST_300001_SM_1000_NS6detail15normal_iteratorINSA_10device_ptrIiEEEEEEEE10policy1000Ei15searchMoviesGpuSF_JPiEEEvT0_iT1_T2_DpNS2_10kernel_argIT3_EE --------------------------
	.section	.text._ZN3cub18CUB_300001_SM_10006detail9transform16transform_kernelINS2_10policy_hubILb1EN4cuda3std3__45tupleIJN6thrust24THRUST_300001_SM_1000_NS6detail15normal_iteratorINSA_10device_ptrIiEEEEEEEE10policy1000Ei15searchMoviesGpuSF_JPiEEEvT0_iT1_T2_DpNS2_10kernel_argIT3_EE,"ax",@progbits
	.align	128
        .global         _ZN3cub18CUB_300001_SM_10006detail9transform16transform_kernelINS2_10policy_hubILb1EN4cuda3std3__45tupleIJN6thrust24THRUST_300001_SM_1000_NS6detail15normal_iteratorINSA_10device_ptrIiEEEEEEEE10policy1000Ei15searchMoviesGpuSF_JPiEEEvT0_iT1_T2_DpNS2_10kernel_argIT3_EE
        .type           _ZN3cub18CUB_300001_SM_10006detail9transform16transform_kernelINS2_10policy_hubILb1EN4cuda3std3__45tupleIJN6thrust24THRUST_300001_SM_1000_NS6detail15normal_iteratorINSA_10device_ptrIiEEEEEEEE10policy1000Ei15searchMoviesGpuSF_JPiEEEvT0_iT1_T2_DpNS2_10kernel_argIT3_EE,@function
        .size           _ZN3cub18CUB_300001_SM_10006detail9transform16transform_kernelINS2_10policy_hubILb1EN4cuda3std3__45tupleIJN6thrust24THRUST_300001_SM_1000_NS6detail15normal_iteratorINSA_10device_ptrIiEEEEEEEE10policy1000Ei15searchMoviesGpuSF_JPiEEEvT0_iT1_T2_DpNS2_10kernel_argIT3_EE,(.L_x_176 - _ZN3cub18CUB_300001_SM_10006detail9transform16transform_kernelINS2_10policy_hubILb1EN4cuda3std3__45tupleIJN6thrust24THRUST_300001_SM_1000_NS6detail15normal_iteratorINSA_10device_ptrIiEEEEEEEE10policy1000Ei15searchMoviesGpuSF_JPiEEEvT0_iT1_T2_DpNS2_10kernel_argIT3_EE)
        .other          _ZN3cub18CUB_300001_SM_10006detail9transform16transform_kernelINS2_10policy_hubILb1EN4cuda3std3__45tupleIJN6thrust24THRUST_300001_SM_1000_NS6detail15normal_iteratorINSA_10device_ptrIiEEEEEEEE10policy1000Ei15searchMoviesGpuSF_JPiEEEvT0_iT1_T2_DpNS2_10kernel_argIT3_EE,@"STO_CUDA_ENTRY STV_DEFAULT"
_ZN3cub18CUB_300001_SM_10006detail9transform16transform_kernelINS2_10policy_hubILb1EN4cuda3std3__45tupleIJN6thrust24THRUST_300001_SM_1000_NS6detail15normal_iteratorINSA_10device_ptrIiEEEEEEEE10policy1000Ei15searchMoviesGpuSF_JPiEEEvT0_iT1_T2_DpNS2_10kernel_argIT3_EE:
.text._ZN3cub18CUB_300001_SM_10006detail9transform16transform_kernelINS2_10policy_hubILb1EN4cuda3std3__45tupleIJN6thrust24THRUST_300001_SM_1000_NS6detail15normal_iteratorINSA_10device_ptrIiEEEEEEEE10policy1000Ei15searchMoviesGpuSF_JPiEEEvT0_iT1_T2_DpNS2_10kernel_argIT3_EE:
[----:B------:R-:W0:Y:S08]  /*0000*/  LDC R1, c[0x0][0x37c] ;  /* 0x0000df00ff017b82 */ /* 0x000e300000000800 */
[----:B------:R-:W1:Y:S01]  /*0010*/  LDC.64 R2, c[0x0][0x380] ;  /* 0x0000e000ff027b82 */ /* 0x000e620000000a00 */
[----:B------:R-:W2:Y:S01]  /*0020*/  S2R R16, SR_TID.X ;  /* 0x0000000000107919 */ /* 0x000ea20000002100 */
[----:B------:R-:W3:Y:S01]  /*0030*/  LDCU.64 UR6, c[0x0][0x358] ;  /* 0x00006b00ff0677ac */ /* 0x000ee20008000a00 */
[----:B------:R-:W-:Y:S01]  /*0040*/  BSSY.RECONVERGENT B0, `(.L_x_85) ;  /* 0x0000015000007945 */ /* 0x000fe20003800200 */
[----:B0-----:R-:W-:-:S04]  /*0050*/  VIADD R1, R1, 0xffffff40 ;  /* 0xffffff4001017836 */ /* 0x001fc80000000000 */
[----:B------:R-:W0:Y:S08]  /*0060*/  S2UR UR4, SR_CTAID.X ;  /* 0x00000000000479c3 */ /* 0x000e300000002500 */
[----:B------:R-:W4:Y:S01]  /*0070*/  LDC.64 R22, c[0x0][0x3a8] ;  /* 0x0000ea00ff167b82 */ /* 0x000f220000000a00 */
[----:B-1----:R-:W-:-:S07]  /*0080*/  IMAD.SHL.U32 R0, R3, 0x80, RZ ;  /* 0x0000008003007824 */ /* 0x002fce00078e00ff */
[----:B------:R-:W1:Y:S01]  /*0090*/  LDC.64 R20, c[0x0][0x3a0] ;  /* 0x0000e800ff147b82 */ /* 0x000e620000000a00 */
[----:B0-----:R-:W-:Y:S02]  /*00a0*/  IMAD R7, R0, UR4, RZ ;  /* 0x0000000400077c24 */ /* 0x001fe4000f8e02ff */
[----:B--2---:R-:W-:Y:S02]  /*00b0*/  IMAD.SHL.U32 R9, R16, 0x80, RZ ;  /* 0x0000008010097824 */ /* 0x004fe400078e00ff */
[----:B------:R-:W-:Y:S02]  /*00c0*/  IMAD.IADD R5, R2, 0x1, -R7 ;  /* 0x0000000102057824 */ /* 0x000fe400078e0a07 */
[----:B----4-:R-:W-:-:S03]  /*00d0*/  IMAD.WIDE R22, R7, 0x4, R22 ;  /* 0x0000000407167825 */ /* 0x010fc600078e0216 */
[CC--:B------:R-:W-:Y:S02]  /*00e0*/  VIMNMX R18, PT, PT, R0.reuse, R5.reuse, PT ;  /* 0x0000000500127248 */ /* 0x0c0fe40003fe0100 */
[----:B------:R-:W-:-:S03]  /*00f0*/  ISETP.GT.AND P1, PT, R0, R5, PT ;  /* 0x000000050000720c */ /* 0x000fc60003f24270 */
[----:B------:R-:W-:-:S05]  /*0100*/  IMAD.SHL.U32 R2, R18, 0x4, RZ ;  /* 0x0000000412027824 */ /* 0x000fca00078e00ff */
[----:B------:R-:W-:-:S13]  /*0110*/  ISETP.GE.AND P0, PT, R9, R2, PT ;  /* 0x000000020900720c */ /* 0x000fda0003f06270 */
[----:B-1-3--:R-:W-:Y:S05]  /*0120*/  @P0 BRA `(.L_x_86) ;  /* 0x0000000000180947 */ /* 0x00afea0003800000 */
.L_x_87:
[----:B0-----:R-:W-:Y:S02]  /*0130*/  IADD3 R4, P0, PT, R22, R9, RZ ;  /* 0x0000000916047210 */ /* 0x001fe40007f1e0ff */
[----:B------:R-:W-:-:S03]  /*0140*/  IADD3 R9, PT, PT, R9, 0x4000, RZ ;  /* 0x0000400009097810 */ /* 0x000fc60007ffe0ff */
[----:B------:R-:W-:Y:S01]  /*0150*/  IMAD.X R5, RZ, RZ, R23, P0 ;  /* 0x000000ffff057224 */ /* 0x000fe200000e0617 */
[----:B------:R-:W-:-:S04]  /*0160*/  ISETP.GE.AND P0, PT, R9, R2, PT ;  /* 0x000000020900720c */ /* 0x000fc80003f06270 */
[----:B------:R0:W-:Y:S09]  /*0170*/  CCTL.E.PF2 [R4] ;  /* 0x000000000400798f */ /* 0x0001f20000800100 */
[----:B------:R-:W-:Y:S05]  /*0180*/  @!P0 BRA `(.L_x_87) ;  /* 0xfffffffc00e88947 */ /* 0x000fea000383ffff */
.L_x_86:
[----:B------:R-:W-:Y:S05]  /*0190*/  BSYNC.RECONVERGENT B0 ;  /* 0x0000000000007941 */ /* 0x000fea0003800200 */
.L_x_85:
[----:B------:R-:W-:Y:S01]  /*01a0*/  IMAD.WIDE R20, R7, 0x4, R20 ;  /* 0x0000000407147825 */ /* 0x000fe200078e0214 */
[----:B------:R-:W-:Y:S06]  /*01b0*/  @P1 BRA `(.L_x_88) ;  /* 0x0000002400481947 */ /* 0x000fec0003800000 */
[----:B------:R-:W-:-:S13]  /*01c0*/  ISETP.GE.AND P0, PT, R3, 0x1, PT ;  /* 0x000000010300780c */ /* 0x000fda0003f06270 */
[----:B------:R-:W-:Y:S05]  /*01d0*/  @!P0 EXIT ;  /* 0x000000000000894d */ /* 0x000fea0003800000 */
[----:B------:R-:W1:Y:S02]  /*01e0*/  LDCU UR4, c[0x0][0x388] ;  /* 0x00007100ff0477ac */ /* 0x000e640008000800 */
[----:B-1----:R-:W-:-:S09]  /*01f0*/  UISETP.GE.AND UP0, UPT, UR4, 0x1, UPT ;  /* 0x000000010400788c */ /* 0x002fd2000bf06270 */
[----:B------:R-:W-:Y:S05]  /*0200*/  BRA.U !UP0, `(.L_x_89) ;  /* 0x0000001d08507547 */ /* 0x000fea000b800000 */
[----:B------:R-:W1:Y:S01]  /*0210*/  LDC R3, c[0x0][0x38c] ;  /* 0x0000e300ff037b82 */ /* 0x000e620000000800 */
[----:B------:R-:W-:Y:S01]  /*0220*/  VIADD R0, R1, 0x70 ;  /* 0x0000007001007836 */ /* 0x000fe20000000000 */
[----:B-1----:R-:W-:-:S13]  /*0230*/  ISETP.GT.AND P0, PT, R3, RZ, PT ;  /* 0x000000ff0300720c */ /* 0x002fda0003f04270 */
[----:B------:R-:W-:Y:S05]  /*0240*/  @P0 BRA `(.L_x_90) ;  /* 0x0000000800f80947 */ /* 0x000fea0003800000 */
[----:B------:R-:W-:-:S07]  /*0250*/  IMAD.MOV.U32 R11, RZ, RZ, RZ ;  /* 0x000000ffff0b7224 */ /* 0x000fce00078e00ff */
.L_x_105:
[----:B0-----:R-:W-:Y:S01]  /*0260*/  IMAD.MOV.U32 R4, RZ, RZ, 0x18 ;  /* 0x00000018ff047424 */ /* 0x001fe200078e00ff */
[----:B------:R-:W-:Y:S01]  /*0270*/  CS2R R6, SRZ ;  /* 0x0000000000067805 */ /* 0x000fe2000001ff00 */
[----:B------:R-:W-:Y:S01]  /*0280*/  IMAD.MOV.U32 R5, RZ, RZ, RZ ;  /* 0x000000ffff057224 */ /* 0x000fe200078e00ff */
[----:B------:R0:W-:Y:S01]  /*0290*/  STL.128 [R1+0x10], RZ ;  /* 0x000010ff01007387 */ /* 0x0001e20000100c00 */
[----:B------:R-:W-:-:S03]  /*02a0*/  IMAD R9, R11, 0x80, R16 ;  /* 0x000000800b097824 */ /* 0x000fc600078e0210 */
[----:B------:R0:W-:Y:S01]  /*02b0*/  STL.128 [R1], R4 ;  /* 0x0000000401007387 */ /* 0x0001e20000100c00 */
[----:B------:R-:W-:-:S03]  /*02c0*/  IMAD.WIDE R2, R9, 0x4, R22 ;  /* 0x0000000409027825 */ /* 0x000fc600078e0216 */
[----:B------:R0:W-:Y:S04]  /*02d0*/  STL.128 [R1+0x20], RZ ;  /* 0x000020ff01007387 */ /* 0x0001e80000100c00 */
[----:B------:R0:W-:Y:S04]  /*02e0*/  STL.128 [R1+0x30], RZ ;  /* 0x000030ff01007387 */ /* 0x0001e80000100c00 */
[----:B------:R0:W-:Y:S04]  /*02f0*/  STL.128 [R1+0x40], RZ ;  /* 0x000040ff01007387 */ /* 0x0001e80000100c00 */
[----:B------:R0:W-:Y:S04]  /*0300*/  STL.128 [R1+0x50], RZ ;  /* 0x000050ff01007387 */ /* 0x0001e80000100c00 */
[----:B------:R0:W-:Y:S04]  /*0310*/  STL [R1+0x60], RZ ;  /* 0x000060ff01007387 */ /* 0x0001e80000100800 */
[----:B------:R1:W5:Y:S02]  /*0320*/  LDG.E R8, desc[UR6][R2.64] ;  /* 0x0000000602087981 */ /* 0x000364000c1e1900 */
[----:B01----:R-:W-:-:S07]  /*0330*/  CS2R R2, SRZ ;  /* 0x0000000000027805 */ /* 0x003fce000001ff00 */
.L_x_104:
        /* <DEDUP_REMOVED lines=18> */
.L_x_94:
        /* <DEDUP_REMOVED lines=9> */
.L_x_93:
        /* <DEDUP_REMOVED lines=14> */
.L_x_98:
[C---:B0-----:R-:W-:Y:S01]  /*05d0*/  LEA R5, R4.reuse, R1, 0x2 ;  /* 0x0000000104057211 */ /* 0x041fe200078e10ff */
        /* <DEDUP_REMOVED lines=20> */
.L_x_97:
        /* <DEDUP_REMOVED lines=16> */
.L_x_99:
[----:B------:R-:W-:Y:S05]  /*0820*/  @!P1 BRA `(.L_x_96) ;  /* 0x0000000400409947 */ /* 0x000fea0003800000 */
[----:B------:R-:W-:Y:S02]  /*0830*/  ISETP.GE.U32.AND P0, PT, R13, 0x4, PT ;  /* 0x000000040d00780c */ /* 0x000fe40003f06070 */
[----:B------:R-:W-:-:S04]  /*0840*/  LOP3.LUT R7, R7, 0x3, RZ, 0xc0, !PT ;  /* 0x0000000307077812 */ /* 0x000fc800078ec0ff */
[----:B------:R-:W-:-:S07]  /*0850*/  ISETP.NE.AND P1, PT, R7, RZ, PT ;  /* 0x000000ff0700720c */ /* 0x000fce0003f25270 */
[----:B------:R-:W-:Y:S06]  /*0860*/  @!P0 BRA `(.L_x_100) ;  /* 0x00000000001c8947 */ /* 0x000fec0003800000 */
[C---:B01----:R-:W-:Y:S01]  /*0870*/  IMAD R5, R4.reuse, 0x4, R1 ;  /* 0x0000000404057824 */ /* 0x043fe200078e0201 */
[----:B------:R-:W-:Y:S01]  /*0880*/  IADD3 R4, PT, PT, R4, 0x4, RZ ;  /* 0x0000000404047810 */ /* 0x000fe20007ffe0ff */
[----:B------:R-:W-:-:S05]  /*0890*/  IMAD.MOV.U32 R6, RZ, RZ, 0x1 ;  /* 0x00000001ff067424 */ /* 0x000fca00078e00ff */
[----:B------:R2:W-:Y:S04]  /*08a0*/  STL [R5+0x4], R6 ;  /* 0x0000040605007387 */ /* 0x0005e80000100800 */
[----:B------:R2:W-:Y:S04]  /*08b0*/  STL [R5+0x8], R6 ;  /* 0x0000080605007387 */ /* 0x0005e80000100800 */
[----:B------:R2:W-:Y:S04]  /*08c0*/  STL [R5+0xc], R6 ;  /* 0x00000c0605007387 */ /* 0x0005e80000100800 */
[----:B------:R2:W-:Y:S02]  /*08d0*/  STL [R5+0x10], R6 ;  /* 0x0000100605007387 */ /* 0x0005e40000100800 */
.L_x_100:
        /* <DEDUP_REMOVED lines=11> */
.L_x_95:
        /* <DEDUP_REMOVED lines=10> */
.L_x_102:
[----:B0-----:R-:W-:Y:S02]  /*0a30*/  HFMA2 R5, -RZ, RZ, 0, 5.9604644775390625e-08 ;  /* 0x00000001ff057431 */ /* 0x001fe400000001ff */
[C---:B------:R-:W-:Y:S02]  /*0a40*/  IMAD R17, R15.reuse, 0x4, R1 ;  /* 0x000000040f117824 */ /* 0x040fe400078e0201 */
[----:B------:R-:W-:Y:S02]  /*0a50*/  IMAD.MOV.U32 R6, RZ, RZ, 0x1 ;  /* 0x00000001ff067424 */ /* 0x000fe400078e00ff */
[----:B------:R-:W-:Y:S01]  /*0a60*/  IMAD.MOV.U32 R7, RZ, RZ, 0x1 ;  /* 0x00000001ff077424 */ /* 0x000fe200078e00ff */
[----:B------:R0:W-:Y:S01]  /*0a70*/  STL [R17+0x4], R4 ;  /* 0x0000040411007387 */ /* 0x0001e20000100800 */
[----:B------:R-:W-:-:S03]  /*0a80*/  VIADD R15, R15, 0x10 ;  /* 0x000000100f0f7836 */ /* 0x000fc60000000000 */
[----:B------:R0:W-:Y:S02]  /*0a90*/  STL.128 [R17+0x10], R4 ;  /* 0x0000100411007387 */ /* 0x0001e40000100c00 */
[----:B------:R-:W-:Y:S02]  /*0aa0*/  ISETP.NE.AND P0, PT, R15, R14, PT ;  /* 0x0000000e0f00720c */ /* 0x000fe40003f05270 */
[----:B------:R0:W-:Y:S04]  /*0ab0*/  STL.128 [R17+0x20], R4 ;  /* 0x0000200411007387 */ /* 0x0001e80000100c00 */
[----:B------:R0:W-:Y:S04]  /*0ac0*/  STL.128 [R17+0x30], R4 ;  /* 0x0000300411007387 */ /* 0x0001e80000100c00 */
[----:B------:R0:W-:Y:S04]  /*0ad0*/  STL.64 [R17+0x8], R4 ;  /* 0x0000080411007387 */ /* 0x0001e80000100a00 */
[----:B------:R0:W-:Y:S01]  /*0ae0*/  STL [R17+0x40], R4 ;  /* 0x0000400411007387 */ /* 0x0001e20000100800 */
[----:B------:R-:W-:Y:S05]  /*0af0*/  @P0 BRA `(.L_x_102) ;  /* 0xfffffffc00cc0947 */ /* 0x000fea000383ffff */
.L_x_101:
        /* <DEDUP_REMOVED lines=12> */
[----:B------:R0:W-:Y:S04]  /*0bc0*/  STL.128 [R15+0x10], R4 ;  /* 0x000010040f007387 */ /* 0x0001e80000100c00 */
[----:B------:R0:W-:Y:S04]  /*0bd0*/  STL.64 [R15+0x8], R4 ;  /* 0x000008040f007387 */ /* 0x0001e80000100a00 */
[----:B------:R0:W-:Y:S02]  /*0be0*/  STL [R15+0x20], R4 ;  /* 0x000020040f007387 */ /* 0x0001e40000100800 */
.L_x_103:
        /* <DEDUP_REMOVED lines=12> */
[----:B------:R-:W-:Y:S01]  /*0cb0*/  LEA R14, R14, R1, 0x2 ;  /* 0x000000010e0e7211 */ /* 0x000fe200078e10ff */
[----:B0-----:R-:W-:Y:S01]  /*0cc0*/  IMAD.MOV.U32 R5, RZ, RZ, 0x1 ;  /* 0x00000001ff057424 */ /* 0x001fe200078e00ff */
[----:B------:R-:W-:-:S04]  /*0cd0*/  ISETP.NE.AND P0, PT, R13, 0x1, PT ;  /* 0x000000010d00780c */ /* 0x000fc80003f05270 */
[----:B------:R0:W-:Y:S09]  /*0ce0*/  STL [R14+0x4], R5 ;  /* 0x000004050e007387 */ /* 0x0001f20000100800 */
[----:B------:R-:W-:Y:S05]  /*0cf0*/  @!P0 BRA `(.L_x_96) ;  /* 0x00000000000c8947 */ /* 0x000fea0003800000 */
[----:B------:R-:W-:Y:S01]  /*0d00*/  ISETP.NE.AND P0, PT, R13, 0x2, PT ;  /* 0x000000020d00780c */ /* 0x000fe20003f05270 */
[----:B------:R1:W-:-:S12]  /*0d10*/  STL [R14+0x8], R5 ;  /* 0x000008050e007387 */ /* 0x0003d80000100800 */
[----:B------:R1:W-:Y:S02]  /*0d20*/  @P0 STL [R14+0xc], R5 ;  /* 0x00000c050e000387 */ /* 0x0003e40000100800 */
.L_x_96:
[----:B01234-:R-:W-:Y:S02]  /*0d30*/  VIADD R5, R12, 0xffffffff ;  /* 0xffffffff0c057836 */ /* 0x01ffe40000000000 */
[----:B------:R-:W-:-:S03]  /*0d40*/  VIADD R2, R2, 0x1 ;  /* 0x0000000102027836 */ /* 0x000fc60000000000 */
[----:B------:R0:W-:Y:S04]  /*0d50*/  STL [R10], R5 ;  /* 0x000000050a007387 */ /* 0x0001e80000100800 */
.L_x_92:
[----:B------:R-:W-:Y:S05]  /*0d60*/  BSYNC.RECONVERGENT B0 ;  /* 0x0000000000007941 */ /* 0x000fea0003800200 */
.L_x_91:
[----:B------:R-:W-:Y:S05]  /*0d70*/  WARPSYNC.ALL ;  /* 0x0000000000007948 */ /* 0x000fea0003800000 */
[----:B------:R-:W1:Y:S01]  /*0d80*/  LDCU UR4, c[0x0][0x388] ;  /* 0x00007100ff0477ac */ /* 0x000e620008000800 */
[----:B------:R-:W-:-:S05]  /*0d90*/  VIADD R3, R3, 0x1 ;  /* 0x0000000103037836 */ /* 0x000fca0000000000 */
[----:B-1----:R-:W-:-:S13]  /*0da0*/  ISETP.NE.AND P0, PT, R3, UR4, PT ;  /* 0x0000000403007c0c */ /* 0x002fda000bf05270 */
[----:B------:R-:W-:Y:S05]  /*0db0*/  @P0 BRA `(.L_x_104) ;  /* 0xfffffff400600947 */ /* 0x000fea000383ffff */
[----:B------:R-:W1:Y:S01]  /*0dc0*/  LDCU UR4, c[0x0][0x384] ;  /* 0x00007080ff0477ac */ /* 0x000e620008000800 */
[----:B------:R-:W-:Y:S02]  /*0dd0*/  VIADD R11, R11, 0x1 ;  /* 0x000000010b0b7836 */ /* 0x000fe40000000000 */
[----:B0-----:R-:W-:-:S05]  /*0de0*/  IMAD.WIDE R4, R9, 0x4, R20 ;  /* 0x0000000409047825 */ /* 0x001fca00078e0214 */
[----:B------:R0:W-:Y:S01]  /*0df0*/  STG.E desc[UR6][R4.64], R2 ;  /* 0x0000000204007986 */ /* 0x0001e2000c101906 */
[----:B-1----:R-:W-:-:S13]  /*0e00*/  ISETP.NE.AND P0, PT, R11, UR4, PT ;  /* 0x000000040b007c0c */ /* 0x002fda000bf05270 */
[----:B0-----:R-:W-:Y:S05]  /*0e10*/  @!P0 EXIT ;  /* 0x000000000000894d */ /* 0x001fea0003800000 */
[----:B------:R-:W-:Y:S05]  /*0e20*/  BRA `(.L_x_105) ;  /* 0xfffffff4000c7947 */ /* 0x000fea000383ffff */
.L_x_90:
[C---:B------:R-:W-:Y:S02]  /*0e30*/  LOP3.LUT R14, R3.reuse, 0xf, RZ, 0xc0, !PT ;  /* 0x0000000f030e7812 */ /* 0x040fe400078ec0ff */
[C---:B------:R-:W-:Y:S02]  /*0e40*/  LOP3.LUT R13, R3.reuse, 0x7, RZ, 0xc0, !PT ;  /* 0x00000007030d7812 */ /* 0x040fe400078ec0ff */
[----:B------:R-:W-:Y:S01]  /*0e50*/  LOP3.LUT R12, R3, 0x7ffffff0, RZ, 0xc0, !PT ;  /* 0x7ffffff0030c7812 */ /* 0x000fe200078ec0ff */
[----:B------:R-:W-:Y:S01]  /*0e60*/  VIADD R2, R14, 0xffffffff ;  /* 0xffffffff0e027836 */ /* 0x000fe20000000000 */
[----:B0-----:R-:W-:Y:S02]  /*0e70*/  IADD3 R4, PT, PT, R13, -0x1, RZ ;  /* 0xffffffff0d047810 */ /* 0x001fe40007ffe0ff */
[----:B------:R-:W-:Y:S02]  /*0e80*/  LOP3.LUT R3, R3, 0x3, RZ, 0xc0, !PT ;  /* 0x0000000303037812 */ /* 0x000fe400078ec0ff */
[----:B------:R-:W-:Y:S01]  /*0e90*/  ISETP.GE.U32.AND P1, PT, R2, 0x7, PT ;  /* 0x000000070200780c */ /* 0x000fe20003f26070 */
[----:B------:R-:W-:Y:S01]  /*0ea0*/  IMAD.MOV.U32 R2, RZ, RZ, RZ ;  /* 0x000000ffff027224 */ /* 0x000fe200078e00ff */
[----:B------:R-:W-:-:S13]  /*0eb0*/  ISETP.GE.U32.AND P0, PT, R4, 0x3, PT ;  /* 0x000000030400780c */ /* 0x000fda0003f06070 */
.L_x_125:
[----:B------:R-:W0:Y:S01]  /*0ec0*/  LDCU UR4, c[0x0][0x38c] ;  /* 0x00007180ff0477ac */ /* 0x000e220008000800 */
[----:B------:R-:W-:Y:S01]  /*0ed0*/  IMAD.MOV.U32 R4, RZ, RZ, 0x18 ;  /* 0x00000018ff047424 */ /* 0x000fe200078e00ff */
[----:B------:R-:W-:Y:S01]  /*0ee0*/  CS2R R6, SRZ ;  /* 0x0000000000067805 */ /* 0x000fe2000001ff00 */
[----:B------:R-:W-:Y:S01]  /*0ef0*/  IMAD.MOV.U32 R5, RZ, RZ, RZ ;  /* 0x000000ffff057224 */ /* 0x000fe200078e00ff */
[----:B------:R1:W-:Y:S01]  /*0f00*/  STL.128 [R1+0x10], RZ ;  /* 0x000010ff01007387 */ /* 0x0003e20000100c00 */
[----:B------:R-:W-:Y:S02]  /*0f10*/  IMAD R15, R2, 0x80, R16 ;  /* 0x00000080020f7824 */ /* 0x000fe400078e0210 */
[----:B------:R-:W-:Y:S01]  /*0f20*/  IMAD.MOV.U32 R17, RZ, RZ, RZ ;  /* 0x000000ffff117224 */ /* 0x000fe200078e00ff */
[----:B------:R1:W-:Y:S01]  /*0f30*/  STL.128 [R1], R4 ;  /* 0x0000000401007387 */ /* 0x0003e20000100c00 */
[----:B------:R-:W-:-:S03]  /*0f40*/  IMAD.WIDE R24, R15, 0x4, R22 ;  /* 0x000000040f187825 */ /* 0x000fc600078e0216 */
[----:B------:R1:W-:Y:S04]  /*0f50*/  STL.128 [R1+0x20], RZ ;  /* 0x000020ff01007387 */ /* 0x0003e80000100c00 */
[----:B------:R1:W-:Y:S01]  /*0f60*/  STL.128 [R1+0x30], RZ ;  /* 0x000030ff01007387 */ /* 0x0003e20000100c00 */
[----:B0-----:R-:W-:-:S03]  /*0f70*/  UISETP.GE.U32.AND UP0, UPT, UR4, 0x10, UPT ;  /* 0x000000100400788c */ /* 0x001fc6000bf06070 */
[----:B------:R1:W-:Y:S04]  /*0f80*/  STL.128 [R1+0x40], RZ ;  /* 0x000040ff01007387 */ /* 0x0003e80000100c00 */
[----:B------:R1:W-:Y:S04]  /*0f90*/  STL.128 [R1+0x50], RZ ;  /* 0x000050ff01007387 */ /* 0x0003e80000100c00 */
[----:B------:R1:W-:Y:S01]  /*0fa0*/  STL [R1+0x60], RZ ;  /* 0x000060ff01007387 */ /* 0x0003e20000100800 */
[----:B------:R-:W-:Y:S05]  /*0fb0*/  BRA.U !UP0, `(.L_x_106) ;  /* 0x0000000108707547 */ /* 0x000fea000b800000 */
[----:B------:R-:W-:-:S07]  /*0fc0*/  IMAD.MOV.U32 R18, RZ, RZ, RZ ;  /* 0x000000ffff127224 */ /* 0x000fce00078e00ff */
.L_x_107:
[----:B0-----:R-:W0:Y:S02]  /*0fd0*/  LDC.64 R26, c[0x0][0x398] ;  /* 0x0000e600ff1a7b82 */ /* 0x001e240000000a00 */
[----:B0-----:R-:W-:-:S05]  /*0fe0*/  IMAD.WIDE.U32 R26, R18, 0x4, R26 ;  /* 0x00000004121a7825 */ /* 0x001fca00078e001a */
[----:B------:R-:W2:Y:S04]  /*0ff0*/  LDG.E R8, desc[UR6][R26.64] ;  /* 0x000000061a087981 */ /* 0x000ea8000c1e1900 */
[----:B------:R-:W2:Y:S04]  /*1000*/  LDG.E R9, desc[UR6][R26.64+0x4] ;  /* 0x000004061a097981 */ /* 0x000ea8000c1e1900 */
[----:B------:R-:W2:Y:S04]  /*1010*/  LDG.E R10, desc[UR6][R26.64+0x8] ;  /* 0x000008061a0a7981 */ /* 0x000ea8000c1e1900 */
[----:B------:R-:W2:Y:S01]  /*1020*/  LDG.E R11, desc[UR6][R26.64+0xc] ;  /* 0x00000c061a0b7981 */ /* 0x000ea2000c1e1900 */
[----:B------:R-:W-:-:S03]  /*1030*/  LEA R17, R18, R1, 0x2 ;  /* 0x0000000112117211 */ /* 0x000fc600078e10ff */
[----:B-1----:R-:W3:Y:S04]  /*1040*/  LDG.E R4, desc[UR6][R26.64+0x10] ;  /* 0x000010061a047981 */ /* 0x002ee8000c1e1900 */
[----:B------:R-:W3:Y:S04]  /*1050*/  LDG.E R5, desc[UR6][R26.64+0x14] ;  /* 0x000014061a057981 */ /* 0x000ee8000c1e1900 */
[----:B------:R-:W3:Y:S04]  /*1060*/  LDG.E R6, desc[UR6][R26.64+0x18] ;  /* 0x000018061a067981 */ /* 0x000ee8000c1e1900 */
[----:B------:R-:W3:Y:S04]  /*1070*/  LDG.E R7, desc[UR6][R26.64+0x1c] ;  /* 0x00001c061a077981 */ /* 0x000ee8000c1e1900 */
[----:B--2---:R0:W-:Y:S04]  /*1080*/  STL.128 [R17+0x70], R8 ;  /* 0x0000700811007387 */ /* 0x0041e80000100c00 */
[----:B---3--:R1:W-:Y:S04]  /*1090*/  STL.128 [R17+0x80], R4 ;  /* 0x0000800411007387 */ /* 0x0083e80000100c00 */
[----:B0-----:R-:W2:Y:S04]  /*10a0*/  LDG.E R8, desc[UR6][R26.64+0x20] ;  /* 0x000020061a087981 */ /* 0x001ea8000c1e1900 */
[----:B------:R-:W2:Y:S04]  /*10b0*/  LDG.E R9, desc[UR6][R26.64+0x24] ;  /* 0x000024061a097981 */ /* 0x000ea8000c1e1900 */
[----:B------:R-:W2:Y:S04]  /*10c0*/  LDG.E R10, desc[UR6][R26.64+0x28] ;  /* 0x000028061a0a7981 */ /* 0x000ea8000c1e1900 */
[----:B------:R-:W2:Y:S04]  /*10d0*/  LDG.E R11, desc[UR6][R26.64+0x2c] ;  /* 0x00002c061a0b7981 */ /* 0x000ea8000c1e1900 */
[----:B-1----:R-:W3:Y:S04]  /*10e0*/  LDG.E R4, desc[UR6][R26.64+0x30] ;  /* 0x000030061a047981 */ /* 0x002ee8000c1e1900 */
[----:B------:R-:W3:Y:S04]  /*10f0*/  LDG.E R5, desc[UR6][R26.64+0x34] ;  /* 0x000034061a057981 */ /* 0x000ee8000c1e1900 */
[----:B------:R-:W3:Y:S04]  /*1100*/  LDG.E R6, desc[UR6][R26.64+0x38] ;  /* 0x000038061a067981 */ /* 0x000ee8000c1e1900 */
[----:B------:R-:W3:Y:S01]  /*1110*/  LDG.E R7, desc[UR6][R26.64+0x3c] ;  /* 0x00003c061a077981 */ /* 0x000ee2000c1e1900 */
[----:B------:R-:W-:-:S05]  /*1120*/  VIADD R18, R18, 0x10 ;  /* 0x0000001012127836 */ /* 0x000fca0000000000 */
[----:B------:R-:W-:Y:S01]  /*1130*/  ISETP.NE.AND P2, PT, R18, R12, PT ;  /* 0x0000000c1200720c */ /* 0x000fe20003f45270 */
[----:B--2---:R0:W-:Y:S04]  /*1140*/  STL.128 [R17+0x90], R8 ;  /* 0x0000900811007387 */ /* 0x0041e80000100c00 */
[----:B---3--:R0:W-:Y:S08]  /*1150*/  STL.128 [R17+0xa0], R4 ;  /* 0x0000a00411007387 */ /* 0x0081f00000100c00 */
[----:B------:R-:W-:Y:S05]  /*1160*/  @P2 BRA `(.L_x_107) ;  /* 0xfffffffc00982947 */ /* 0x000fea000383ffff */
[----:B0-----:R-:W-:-:S07]  /*1170*/  IMAD.MOV.U32 R17, RZ, RZ, R12 ;  /* 0x000000ffff117224 */ /* 0x001fce00078e000c */
.L_x_106:
        /* <DEDUP_REMOVED lines=9> */
[----:B------:R-:W2:Y:S04]  /*1210*/  LDG.E R7, desc[UR6][R18.64+0xc] ;  /* 0x00000c0612077981 */ /* 0x000ea8000c1e1900 */
[----:B------:R-:W3:Y:S04]  /*1220*/  LDG.E R8, desc[UR6][R18.64+0x10] ;  /* 0x0000100612087981 */ /* 0x000ee8000c1e1900 */
[----:B------:R-:W3:Y:S04]  /*1230*/  LDG.E R9, desc[UR6][R18.64+0x14] ;  /* 0x0000140612097981 */ /* 0x000ee8000c1e1900 */
[----:B------:R-:W3:Y:S04]  /*1240*/  LDG.E R10, desc[UR6][R18.64+0x18] ;  /* 0x00001806120a7981 */ /* 0x000ee8000c1e1900 */
[----:B------:R-:W3:Y:S01]  /*1250*/  LDG.E R11, desc[UR6][R18.64+0x1c] ;  /* 0x00001c06120b7981 */ /* 0x000ee2000c1e1900 */
[----:B------:R-:W-:-:S02]  /*1260*/  IMAD R26, R17, 0x4, R1 ;  /* 0x00000004111a7824 */ /* 0x000fc400078e0201 */
[----:B------:R-:W-:-:S03]  /*1270*/  VIADD R17, R17, 0x8 ;  /* 0x0000000811117836 */ /* 0x000fc60000000000 */
[----:B--2---:R0:W-:Y:S04]  /*1280*/  STL.128 [R26+0x70], R4 ;  /* 0x000070041a007387 */ /* 0x0041e80000100c00 */
[----:B---3--:R0:W-:Y:S02]  /*1290*/  STL.128 [R26+0x80], R8 ;  /* 0x000080081a007387 */ /* 0x0081e40000100c00 */
.L_x_109:
[----:B------:R-:W-:Y:S05]  /*12a0*/  @!P2 BRA `(.L_x_108) ;  /* 0x000000000060a947 */ /* 0x000fea0003800000 */
[----:B------:R-:W-:Y:S01]  /*12b0*/  ISETP.NE.AND P2, PT, R3, RZ, PT ;  /* 0x000000ff0300720c */ /* 0x000fe20003f45270 */
[----:B------:R-:W-:-:S12]  /*12c0*/  @!P0 BRA `(.L_x_110) ;  /* 0x0000000000248947 */ /* 0x000fd80003800000 */
[----:B0-----:R-:W0:Y:S02]  /*12d0*/  LDC.64 R8, c[0x0][0x398] ;  /* 0x0000e600ff087b82 */ /* 0x001e240000000a00 */
[----:B0-----:R-:W-:-:S05]  /*12e0*/  IMAD.WIDE.U32 R8, R17, 0x4, R8 ;  /* 0x0000000411087825 */ /* 0x001fca00078e0008 */
[----:B-1----:R-:W2:Y:S04]  /*12f0*/  LDG.E R4, desc[UR6][R8.64] ;  /* 0x0000000608047981 */ /* 0x002ea8000c1e1900 */
[----:B------:R-:W2:Y:S04]  /*1300*/  LDG.E R5, desc[UR6][R8.64+0x4] ;  /* 0x0000040608057981 */ /* 0x000ea8000c1e1900 */
[----:B------:R-:W2:Y:S04]  /*1310*/  LDG.E R6, desc[UR6][R8.64+0x8] ;  /* 0x0000080608067981 */ /* 0x000ea8000c1e1900 */
[----:B------:R-:W2:Y:S01]  /*1320*/  LDG.E R7, desc[UR6][R8.64+0xc] ;  /* 0x00000c0608077981 */ /* 0x000ea2000c1e1900 */
[----:B------:R-:W-:-:S02]  /*1330*/  IMAD R10, R17, 0x4, R1 ;  /* 0x00000004110a7824 */ /* 0x000fc400078e0201 */
[----:B------:R-:W-:-:S03]  /*1340*/  VIADD R17, R17, 0x4 ;  /* 0x0000000411117836 */ /* 0x000fc60000000000 */
[----:B--2---:R2:W-:Y:S04]  /*1350*/  STL.128 [R10+0x70], R4 ;  /* 0x000070040a007387 */ /* 0x0045e80000100c00 */
.L_x_110:
        /* <DEDUP_REMOVED lines=13> */
.L_x_108:
[----:B0-----:R0:W5:Y:S01]  /*1430*/  LDG.E R8, desc[UR6][R24.64] ;  /* 0x0000000618087981 */ /* 0x001162000c1e1900 */
[----:B------:R-:W-:Y:S02]  /*1440*/  IMAD.MOV.U32 R19, RZ, RZ, RZ ;  /* 0x000000ffff137224 */ /* 0x000fe400078e00ff */
[----:B---34-:R-:W-:-:S07]  /*1450*/  IMAD.MOV.U32 R9, RZ, RZ, RZ ;  /* 0x000000ffff097224 */ /* 0x018fce00078e00ff */
.L_x_124:
[----:B012-45:R-:W-:Y:S01]  /*1460*/  SHF.R.U32.HI R4, RZ, R19, R8 ;  /* 0x00000013ff047219 */ /* 0x037fe20000011608 */
[----:B------:R-:W-:Y:S03]  /*1470*/  BSSY.RECONVERGENT B0, `(.L_x_111) ;  /* 0x00000a1000007945 */ /* 0x000fe60003800200 */
[----:B------:R-:W-:-:S04]  /*1480*/  LOP3.LUT R4, R4, 0x1, RZ, 0xc0, !PT ;  /* 0x0000000104047812 */ /* 0x000fc800078ec0ff */
[----:B------:R-:W-:-:S13]  /*1490*/  ISETP.NE.U32.AND P2, PT, R4, 0x1, PT ;  /* 0x000000010400780c */ /* 0x000fda0003f45070 */
[----:B---3--:R-:W-:Y:S05]  /*14a0*/  @P2 BRA `(.L_x_112) ;  /* 0x0000000800742947 */ /* 0x008fea0003800000 */
[----:B------:R-:W1:Y:S02]  /*14b0*/  LDC.64 R4, c[0x0][0x390] ;  /* 0x0000e400ff047b82 */ /* 0x000e640000000a00 */
[----:B-1----:R-:W-:-:S05]  /*14c0*/  IMAD.WIDE.U32 R4, R19, 0x10, R4 ;  /* 0x0000001013047825 */ /* 0x002fca00078e0004 */
        /* <DEDUP_REMOVED lines=11> */
.L_x_114:
        /* <DEDUP_REMOVED lines=9> */
.L_x_113:
[----:B------:R-:W-:-:S13]  /*1610*/  ISETP.NE.AND P2, PT, R6, RZ, PT ;  /* 0x000000ff0600720c */ /* 0x000fda0003f45270 */
[----:B------:R-:W-:Y:S05]  /*1620*/  @!P2 BRA `(.L_x_115) ;  /* 0x000000040020a947 */ /* 0x000fea0003800000 */
[----:B------:R-:W-:-:S13]  /*1630*/  ISETP.GE.AND P2, PT, R17, R6, PT ;  /* 0x000000061100720c */ /* 0x000fda0003f46270 */
[----:B------:R-:W-:Y:S05]  /*1640*/  @!P2 BRA `(.L_x_116) ;  /* 0x000000080000a947 */ /* 0x000fea0003800000 */
[C---:B------:R-:W-:Y:S01]  /*1650*/  IADD3 R17, PT, PT, -R6.reuse, R17, RZ ;  /* 0x0000001106117210 */ /* 0x040fe20007ffe1ff */
[----:B------:R-:W-:-:S03]  /*1660*/  VIADD R4, R6, 0xffffffff ;  /* 0xffffffff06047836 */ /* 0x000fc60000000000 */
[C---:B------:R-:W-:Y:S01]  /*1670*/  ISETP.GE.U32.AND P2, PT, R17.reuse, 0xf, PT ;  /* 0x0000000f1100780c */ /* 0x040fe20003f46070 */
[----:B------:R-:W-:-:S05]  /*1680*/  VIADD R7, R17, 0x1 ;  /* 0x0000000111077836 */ /* 0x000fca0000000000 */
[----:B------:R-:W-:-:S04]  /*1690*/  LOP3.LUT R18, R7, 0xf, RZ, 0xc0, !PT ;  /* 0x0000000f07127812 */ /* 0x000fc800078ec0ff */
[----:B------:R-:W-:-:S03]  /*16a0*/  ISETP.NE.AND P3, PT, R18, RZ, PT ;  /* 0x000000ff1200720c */ /* 0x000fc60003f65270 */
[----:B------:R-:W-:Y:S10]  /*16b0*/  @!P2 BRA `(.L_x_117) ;  /* 0x000000000060a947 */ /* 0x000ff40003800000 */
[----:B------:R-:W-:Y:S01]  /*16c0*/  LOP3.LUT R17, R7, 0xfffffff0, RZ, 0xc0, !PT ;  /* 0xfffffff007117812 */ /* 0x000fe200078ec0ff */
[----:B------:R-:W-:Y:S01]  /*16d0*/  IMAD.MOV.U32 R6, RZ, RZ, 0x1 ;  /* 0x00000001ff067424 */ /* 0x000fe200078e00ff */
[----:B------:R-:W-:-:S06]  /*16e0*/  UMOV UR4, URZ ;  /* 0x000000ff00047c82 */ /* 0x000fcc0008000000 */
.L_x_118:
[C---:B-1----:R-:W-:Y:S01]  /*16f0*/  IMAD R5, R4.reuse, 0x4, R1 ;  /* 0x0000000404057824 */ /* 0x042fe200078e0201 */
        /* <DEDUP_REMOVED lines=20> */
.L_x_117:
[----:B------:R-:W-:Y:S05]  /*1840*/  @!P3 BRA `(.L_x_116) ;  /* 0x000000040080b947 */ /* 0x000fea0003800000 */
[----:B------:R-:W-:Y:S02]  /*1850*/  ISETP.GE.U32.AND P2, PT, R18, 0x8, PT ;  /* 0x000000081200780c */ /* 0x000fe40003f46070 */
[----:B------:R-:W-:-:S04]  /*1860*/  LOP3.LUT R17, R7, 0x7, RZ, 0xc0, !PT ;  /* 0x0000000707117812 */ /* 0x000fc800078ec0ff */
[----:B------:R-:W-:-:S07]  /*1870*/  ISETP.NE.AND P3, PT, R17, RZ, PT ;  /* 0x000000ff1100720c */ /* 0x000fce0003f65270 */
[----:B------:R-:W-:Y:S06]  /*1880*/  @!P2 BRA `(.L_x_119) ;  /* 0x00000000002ca947 */ /* 0x000fec0003800000 */
[----:B-1----:R-:W-:Y:S02]  /*1890*/  HFMA2 R6, -RZ, RZ, 0, 5.9604644775390625e-08 ;  /* 0x00000001ff067431 */ /* 0x002fe400000001ff */
[C---:B------:R-:W-:Y:S02]  /*18a0*/  IMAD R5, R4.reuse, 0x4, R1 ;  /* 0x0000000404057824 */ /* 0x040fe400078e0201 */
        /* <DEDUP_REMOVED lines=9> */
.L_x_119:
[----:B------:R-:W-:Y:S05]  /*1940*/  @!P3 BRA `(.L_x_116) ;  /* 0x000000040040b947 */ /* 0x000fea0003800000 */
[----:B------:R-:W-:Y:S02]  /*1950*/  ISETP.GE.U32.AND P2, PT, R17, 0x4, PT ;  /* 0x000000041100780c */ /* 0x000fe40003f46070 */
[----:B------:R-:W-:-:S04]  /*1960*/  LOP3.LUT R7, R7, 0x3, RZ, 0xc0, !PT ;  /* 0x0000000307077812 */ /* 0x000fc800078ec0ff */
[----:B------:R-:W-:-:S07]  /*1970*/  ISETP.NE.AND P3, PT, R7, RZ, PT ;  /* 0x000000ff0700720c */ /* 0x000fce0003f65270 */
[----:B------:R-:W-:Y:S06]  /*1980*/  @!P2 BRA `(.L_x_120) ;  /* 0x00000000001ca947 */ /* 0x000fec0003800000 */
[C---:B-12---:R-:W-:Y:S02]  /*1990*/  IMAD R5, R4.reuse, 0x4, R1 ;  /* 0x0000000404057824 */ /* 0x046fe400078e0201 */
[----:B------:R-:W-:Y:S02]  /*19a0*/  IMAD.MOV.U32 R6, RZ, RZ, 0x1 ;  /* 0x00000001ff067424 */ /* 0x000fe400078e00ff */
[----:B------:R-:W-:-:S03]  /*19b0*/  VIADD R4, R4, 0x4 ;  /* 0x0000000404047836 */ /* 0x000fc60000000000 */
[----:B------:R3:W-:Y:S04]  /*19c0*/  STL [R5+0x4], R6 ;  /* 0x0000040605007387 */ /* 0x0007e80000100800 */
[----:B------:R3:W-:Y:S04]  /*19d0*/  STL [R5+0x8], R6 ;  /* 0x0000080605007387 */ /* 0x0007e80000100800 */
[----:B------:R3:W-:Y:S04]  /*19e0*/  STL [R5+0xc], R6 ;  /* 0x00000c0605007387 */ /* 0x0007e80000100800 */
[----:B------:R3:W-:Y:S02]  /*19f0*/  STL [R5+0x10], R6 ;  /* 0x0000100605007387 */ /* 0x0007e40000100800 */
.L_x_120:
[----:B------:R-:W-:Y:S05]  /*1a00*/  @!P3 BRA `(.L_x_116) ;  /* 0x000000040010b947 */ /* 0x000fea0003800000 */
[----:B------:R-:W-:Y:S01]  /*1a10*/  IMAD R4, R4, 0x4, R1 ;  /* 0x0000000404047824 */ /* 0x000fe200078e0201 */
[----:B------:R-:W-:Y:S01]  /*1a20*/  ISETP.NE.AND P2, PT, R7, 0x1, PT ;  /* 0x000000010700780c */ /* 0x000fe20003f45270 */
[----:B-123--:R-:W-:-:S05]  /*1a30*/  IMAD.MOV.U32 R5, RZ, RZ, 0x1 ;  /* 0x00000001ff057424 */ /* 0x00efca00078e00ff */
[----:B------:R4:W-:Y:S07]  /*1a40*/  STL [R4+0x4], R5 ;  /* 0x0000040504007387 */ /* 0x0009ee0000100800 */
[----:B------:R-:W-:Y:S05]  /*1a50*/  @!P2 BRA `(.L_x_116) ;  /* 0x0000000000fca947 */ /* 0x000fea0003800000 */
[----:B------:R1:W-:Y:S01]  /*1a60*/  STL [R4+0x8], R5 ;  /* 0x0000080504007387 */ /* 0x0003e20000100800 */
[----:B------:R-:W-:-:S13]  /*1a70*/  ISETP.NE.AND P2, PT, R7, 0x2, PT ;  /* 0x000000020700780c */ /* 0x000fda0003f45270 */
[----:B-1----:R-:W-:Y:S05]  /*1a80*/  @!P2 BRA `(.L_x_116) ;  /* 0x0000000000f0a947 */ /* 0x002fea0003800000 */
[----:B------:R1:W-:Y:S01]  /*1a90*/  STL [R4+0xc], R5 ;  /* 0x00000c0504007387 */ /* 0x0003e20000100800 */
[----:B------:R-:W-:Y:S05]  /*1aa0*/  BRA `(.L_x_116) ;  /* 0x0000000000e87947 */ /* 0x000fea0003800000 */
.L_x_115:
[----:B------:R-:W-:-:S13]  /*1ab0*/  ISETP.GE.AND P2, PT, R17, 0x1, PT ;  /* 0x000000011100780c */ /* 0x000fda0003f46270 */
[----:B------:R-:W-:Y:S05]  /*1ac0*/  @!P2 BRA `(.L_x_116) ;  /* 0x0000000000e0a947 */ /* 0x000fea0003800000 */
[C---:B------:R-:W-:Y:S02]  /*1ad0*/  ISETP.GE.U32.AND P2, PT, R17.reuse, 0x10, PT ;  /* 0x000000101100780c */ /* 0x040fe40003f46070 */
[----:B------:R-:W-:Y:S02]  /*1ae0*/  LOP3.LUT R26, R17, 0xf, RZ, 0xc0, !PT ;  /* 0x0000000f111a7812 */ /* 0x000fe400078ec0ff */
[----:B------:R-:W-:Y:S02]  /*1af0*/  MOV R18, RZ ;  /* 0x000000ff00127202 */ /* 0x000fe40000000f00 */
[----:B------:R-:W-:-:S07]  /*1b00*/  ISETP.NE.AND P3, PT, R26, RZ, PT ;  /* 0x000000ff1a00720c */ /* 0x000fce0003f65270 */
[----:B------:R-:W-:Y:S06]  /*1b10*/  @!P2 BRA `(.L_x_121) ;  /* 0x000000000040a947 */ /* 0x000fec0003800000 */
[----:B------:R-:W-:Y:S01]  /*1b20*/  LOP3.LUT R18, R17, 0x7ffffff0, RZ, 0xc0, !PT ;  /* 0x7ffffff011127812 */ /* 0x000fe200078ec0ff */
[----:B0-----:R-:W-:Y:S02]  /*1b30*/  IMAD.MOV.U32 R24, RZ, RZ, RZ ;  /* 0x000000ffff187224 */ /* 0x001fe400078e00ff */
[----:B------:R-:W-:-:S07]  /*1b40*/  IMAD.MOV.U32 R4, RZ, RZ, 0x1 ;  /* 0x00000001ff047424 */ /* 0x000fce00078e00ff */
.L_x_122:
[C---:B-1----:R-:W-:Y:S01]  /*1b50*/  IMAD R25, R24.reuse, 0x4, R1 ;  /* 0x0000000418197824 */ /* 0x042fe200078e0201 */
        /* <DEDUP_REMOVED lines=12> */
.L_x_121:
[----:B------:R-:W-:Y:S05]  /*1c20*/  @!P3 BRA `(.L_x_116) ;  /* 0x000000000088b947 */ /* 0x000fea0003800000 */
[----:B------:R-:W-:Y:S02]  /*1c30*/  ISETP.GE.U32.AND P2, PT, R26, 0x8, PT ;  /* 0x000000081a00780c */ /* 0x000fe40003f46070 */
[----:B0-----:R-:W-:-:S04]  /*1c40*/  LOP3.LUT R24, R17, 0x7, RZ, 0xc0, !PT ;  /* 0x0000000711187812 */ /* 0x001fc800078ec0ff */
[----:B------:R-:W-:-:S07]  /*1c50*/  ISETP.NE.AND P3, PT, R24, RZ, PT ;  /* 0x000000ff1800720c */ /* 0x000fce0003f65270 */
[----:B------:R-:W-:Y:S06]  /*1c60*/  @!P2 BRA `(.L_x_123) ;  /* 0x000000000028a947 */ /* 0x000fec0003800000 */
[C---:B-1----:R-:W-:Y:S02]  /*1c70*/  IMAD R25, R18.reuse, 0x4, R1 ;  /* 0x0000000412197824 */ /* 0x042fe400078e0201 */
        /* <DEDUP_REMOVED lines=9> */
.L_x_123:
[----:B------:R-:W-:Y:S05]  /*1d10*/  @!P3 BRA `(.L_x_116) ;  /* 0x00000000004cb947 */ /* 0x000fea0003800000 */
[----:B------:R-:W-:Y:S02]  /*1d20*/  ISETP.GE.U32.AND P2, PT, R24, 0x4, PT ;  /* 0x000000041800780c */ /* 0x000fe40003f46070 */
[----:B------:R-:W-:-:S04]  /*1d30*/  LOP3.LUT R17, R17, 0x3, RZ, 0xc0, !PT ;  /* 0x0000000311117812 */ /* 0x000fc800078ec0ff */
[----:B------:R-:W-:-:S07]  /*1d40*/  ISETP.NE.AND P3, PT, R17, RZ, PT ;  /* 0x000000ff1100720c */ /* 0x000fce0003f65270 */
[----:B01----:R-:W-:Y:S01]  /*1d50*/  @P2 MOV R4, 0x1 ;  /* 0x0000000100042802 */ /* 0x003fe20000000f00 */
[C---:B------:R-:W-:Y:S02]  /*1d60*/  @P2 IMAD R7, R18.reuse, 0x4, R1 ;  /* 0x0000000412072824 */ /* 0x040fe400078e0201 */
[----:B------:R-:W-:Y:S02]  /*1d70*/  @P2 VIADD R18, R18, 0x4 ;  /* 0x0000000412122836 */ /* 0x000fe40000000000 */
[----:B------:R-:W-:Y:S01]  /*1d80*/  IMAD.MOV.U32 R5, RZ, RZ, R4 ;  /* 0x000000ffff057224 */ /* 0x000fe200078e0004 */
        /* <DEDUP_REMOVED lines=12> */
.L_x_116:
[----:B------:R-:W-:Y:S01]  /*1e50*/  VIADD R11, R11, 0xffffffff ;  /* 0xffffffff0b0b7836 */ /* 0x000fe20000000000 */
[----:B------:R-:W-:-:S04]  /*1e60*/  IADD3 R9, PT, PT, R9, 0x1, RZ ;  /* 0x0000000109097810 */ /* 0x000fc80007ffe0ff */
[----:B------:R0:W-:Y:S03]  /*1e70*/  STL [R10], R11 ;  /* 0x0000000b0a007387 */ /* 0x0001e60000100800 */
.L_x_112:
[----:B------:R-:W-:Y:S05]  /*1e80*/  BSYNC.RECONVERGENT B0 ;  /* 0x0000000000007941 */ /* 0x000fea0003800200 */
.L_x_111:
[----:B------:R-:W-:Y:S05]  /*1e90*/  WARPSYNC.ALL ;  /* 0x0000000000007948 */ /* 0x000fea0003800000 */
[----:B------:R-:W5:Y:S01]  /*1ea0*/  LDCU UR4, c[0x0][0x388] ;  /* 0x00007100ff0477ac */ /* 0x000f620008000800 */
[----:B------:R-:W-:-:S05]  /*1eb0*/  VIADD R19, R19, 0x1 ;  /* 0x0000000113137836 */ /* 0x000fca0000000000 */
[----:B-----5:R-:W-:-:S13]  /*1ec0*/  ISETP.NE.AND P2, PT, R19, UR4, PT ;  /* 0x0000000413007c0c */ /* 0x020fda000bf45270 */
[----:B------:R-:W-:Y:S05]  /*1ed0*/  @P2 BRA `(.L_x_124) ;  /* 0xfffffff400602947 */ /* 0x000fea000383ffff */
[----:B------:R-:W5:Y:S01]  /*1ee0*/  LDCU UR4, c[0x0][0x384] ;  /* 0x00007080ff0477ac */ /* 0x000f620008000800 */
[----:B------:R-:W-:Y:S02]  /*1ef0*/  VIADD R2, R2, 0x1 ;  /* 0x0000000102027836 */ /* 0x000fe40000000000 */
[----:B01234-:R-:W-:-:S05]  /*1f00*/  IMAD.WIDE R4, R15, 0x4, R20 ;  /* 0x000000040f047825 */ /* 0x01ffca00078e0214 */
[----:B------:R0:W-:Y:S01]  /*1f10*/  STG.E desc[UR6][R4.64], R9 ;  /* 0x0000000904007986 */ /* 0x0001e2000c101906 */
[----:B-----5:R-:W-:-:S13]  /*1f20*/  ISETP.NE.AND P2, PT, R2, UR4, PT ;  /* 0x0000000402007c0c */ /* 0x020fda000bf45270 */
[----:B0-----:R-:W-:Y:S05]  /*1f30*/  @!P2 EXIT ;  /* 0x000000000000a94d */ /* 0x001fea0003800000 */
[----:B------:R-:W-:Y:S05]  /*1f40*/  BRA `(.L_x_125) ;  /* 0xffffffec00dc7947 */ /* 0x000fea000383ffff */
.L_x_89:
[----:B------:R-:W1:Y:S02]  /*1f50*/  LDC R0, c[0x0][0x38c] ;  /* 0x0000e300ff007b82 */ /* 0x000e640000000800 */
[----:B-1----:R-:W-:-:S13]  /*1f60*/  ISETP.GE.AND P0, PT, R0, 0x1, PT ;  /* 0x000000010000780c */ /* 0x002fda0003f06270 */
[----:B------:R-:W-:Y:S05]  /*1f70*/  @!P0 BRA `(.L_x_126) ;  /* 0x0000000400188947 */ /* 0x000fea0003800000 */
[C---:B------:R-:W-:Y:S02]  /*1f80*/  LOP3.LUT R2, R0.reuse, 0xf, RZ, 0xc0, !PT ;  /* 0x0000000f00027812 */ /* 0x040fe400078ec0ff */
[----:B------:R-:W-:-:S03]  /*1f90*/  LOP3.LUT R0, R0, 0x7ffffff0, RZ, 0xc0, !PT ;  /* 0x7ffffff000007812 */ /* 0x000fc600078ec0ff */
[----:B------:R-:W-:-:S05]  /*1fa0*/  VIADD R3, R2, 0xffffffff ;  /* 0xffffffff02037836 */ /* 0x000fca0000000000 */
[----:B------:R-:W-:Y:S01]  /*1fb0*/  ISETP.GE.U32.AND P0, PT, R3, 0x7, PT ;  /* 0x000000070300780c */ /* 0x000fe20003f06070 */
[----:B------:R-:W-:-:S12]  /*1fc0*/  IMAD.MOV.U32 R3, RZ, RZ, RZ ;  /* 0x000000ffff037224 */ /* 0x000fd800078e00ff */
.L_x_130:
[----:B-1-3--:R-:W1:Y:S01]  /*1fd0*/  LDC R17, c[0x0][0x38c] ;  /* 0x0000e300ff117b82 */ /* 0x00ae620000000800 */
[----:B------:R-:W-:Y:S01]  /*1fe0*/  IMAD.MOV.U32 R26, RZ, RZ, RZ ;  /* 0x000000ffff1a7224 */ /* 0x000fe200078e00ff */
[----:B-1----:R-:W-:-:S13]  /*1ff0*/  ISETP.GE.U32.AND P1, PT, R17, 0x10, PT ;  /* 0x000000101100780c */ /* 0x002fda0003f26070 */
[----:B------:R-:W-:Y:S05]  /*2000*/  @!P1 BRA `(.L_x_127) ;  /* 0x0000000000709947 */ /* 0x000fea0003800000 */
[----:B------:R-:W-:-:S07]  /*2010*/  IMAD.MOV.U32 R22, RZ, RZ, RZ ;  /* 0x000000ffff167224 */ /* 0x000fce00078e00ff */
.L_x_128:
[----:B-1----:R-:W1:Y:S02]  /*2020*/  LDC.64 R18, c[0x0][0x398] ;  /* 0x0000e600ff127b82 */ /* 0x002e640000000a00 */
[----:B-1----:R-:W-:-:S05]  /*2030*/  IMAD.WIDE.U32 R18, R22, 0x4, R18 ;  /* 0x0000000416127825 */ /* 0x002fca00078e0012 */
[----:B------:R-:W2:Y:S04]  /*2040*/  LDG.E R8, desc[UR6][R18.64] ;  /* 0x0000000612087981 */ /* 0x000ea8000c1e1900 */
[----:B------:R-:W2:Y:S04]  /*2050*/  LDG.E R9, desc[UR6][R18.64+0x4] ;  /* 0x0000040612097981 */ /* 0x000ea8000c1e1900 */
[----:B------:R-:W2:Y:S04]  /*2060*/  LDG.E R10, desc[UR6][R18.64+0x8] ;  /* 0x00000806120a7981 */ /* 0x000ea8000c1e1900 */
[----:B------:R-:W2:Y:S01]  /*2070*/  LDG.E R11, desc[UR6][R18.64+0xc] ;  /* 0x00000c06120b7981 */ /* 0x000ea2000c1e1900 */
[----:B------:R-:W-:-:S03]  /*2080*/  LEA R23, R22, R1, 0x2 ;  /* 0x0000000116177211 */ /* 0x000fc600078e10ff */
[----:B0-----:R-:W3:Y:S04]  /*2090*/  LDG.E R4, desc[UR6][R18.64+0x10] ;  /* 0x0000100612047981 */ /* 0x001ee8000c1e1900 */
        /* <DEDUP_REMOVED lines=19> */
.L_x_127:
[----:B------:R-:W-:Y:S01]  /*21d0*/  ISETP.NE.AND P1, PT, R2, RZ, PT ;  /* 0x000000ff0200720c */ /* 0x000fe20003f25270 */
[----:B------:R-:W-:Y:S01]  /*21e0*/  IMAD R19, R3, 0x80, R16 ;  /* 0x0000008003137824 */ /* 0x000fe200078e0210 */
[----:B------:R-:W2:Y:S03]  /*21f0*/  LDCU UR4, c[0x0][0x384] ;  /* 0x00007080ff0477ac */ /* 0x000ea60008000800 */
[----:B------:R-:W-:-:S08]  /*2200*/  IMAD.WIDE R18, R19, 0x4, R20 ;  /* 0x0000000413127825 */ /* 0x000fd000078e0214 */
[----:B------:R-:W-:Y:S05]  /*2210*/  @!P1 BRA `(.L_x_129) ;  /* 0x00000000005c9947 */ /* 0x000fea0003800000 */
[----:B------:R-:W-:Y:S01]  /*2220*/  LOP3.LUT P1, RZ, R17, 0x4, RZ, 0xc0, !PT ;  /* 0x0000000411ff7812 */ /* 0x000fe2000782c0ff */
[----:B------:R-:W3:Y:S01]  /*2230*/  @P0 LDC.64 R24, c[0x0][0x398] ;  /* 0x0000e600ff180b82 */ /* 0x000ee20000000a00 */
[----:B------:R-:W-:-:S11]  /*2240*/  @P0 IMAD R17, R26, 0x4, R1 ;  /* 0x000000041a110824 */ /* 0x000fd600078e0201 */
[----:B-1----:R-:W1:Y:S01]  /*2250*/  @P1 LDC.64 R22, c[0x0][0x398] ;  /* 0x0000e600ff161b82 */ /* 0x002e620000000a00 */
[----:B---3--:R-:W-:-:S04]  /*2260*/  @P0 IMAD.WIDE.U32 R24, R26, 0x4, R24 ;  /* 0x000000041a180825 */ /* 0x008fc800078e0018 */
[----:B------:R-:W-:Y:S01]  /*2270*/  @P0 VIADD R26, R26, 0x8 ;  /* 0x000000081a1a0836 */ /* 0x000fe20000000000 */
[----:B0-----:R-:W3:Y:S04]  /*2280*/  @P0 LDG.E R4, desc[UR6][R24.64] ;  /* 0x0000000618040981 */ /* 0x001ee8000c1e1900 */
[----:B------:R-:W3:Y:S01]  /*2290*/  @P0 LDG.E R5, desc[UR6][R24.64+0x4] ;  /* 0x0000040618050981 */ /* 0x000ee2000c1e1900 */
[----:B-1----:R-:W-:-:S03]  /*22a0*/  @P1 IMAD.WIDE.U32 R22, R26, 0x4, R22 ;  /* 0x000000041a161825 */ /* 0x002fc600078e0016 */
[----:B------:R-:W3:Y:S04]  /*22b0*/  @P0 LDG.E R6, desc[UR6][R24.64+0x8] ;  /* 0x0000080618060981 */ /* 0x000ee8000c1e1900 */
[----:B------:R-:W3:Y:S04]  /*22c0*/  @P0 LDG.E R7, desc[UR6][R24.64+0xc] ;  /* 0x00000c0618070981 */ /* 0x000ee8000c1e1900 */
[----:B------:R-:W4:Y:S04]  /*22d0*/  @P0 LDG.E R8, desc[UR6][R24.64+0x10] ;  /* 0x0000100618080981 */ /* 0x000f28000c1e1900 */
[----:B------:R-:W4:Y:S04]  /*22e0*/  @P0 LDG.E R9, desc[UR6][R24.64+0x14] ;  /* 0x0000140618090981 */ /* 0x000f28000c1e1900 */
[----:B------:R-:W4:Y:S04]  /*22f0*/  @P0 LDG.E R10, desc[UR6][R24.64+0x18] ;  /* 0x00001806180a0981 */ /* 0x000f28000c1e1900 */
[----:B------:R-:W4:Y:S04]  /*2300*/  @P0 LDG.E R11, desc[UR6][R24.64+0x1c] ;  /* 0x00001c06180b0981 */ /* 0x000f28000c1e1900 */
[----:B------:R-:W5:Y:S04]  /*2310*/  @P1 LDG.E R12, desc[UR6][R22.64] ;  /* 0x00000006160c1981 */ /* 0x000f68000c1e1900 */
[----:B------:R-:W5:Y:S04]  /*2320*/  @P1 LDG.E R13, desc[UR6][R22.64+0x4] ;  /* 0x00000406160d1981 */ /* 0x000f68000c1e1900 */
[----:B------:R-:W5:Y:S04]  /*2330*/  @P1 LDG.E R14, desc[UR6][R22.64+0x8] ;  /* 0x00000806160e1981 */ /* 0x000f68000c1e1900 */
[----:B------:R-:W5:Y:S01]  /*2340*/  @P1 LDG.E R15, desc[UR6][R22.64+0xc] ;  /* 0x00000c06160f1981 */ /* 0x000f62000c1e1900 */
[----:B------:R-:W-:-:S03]  /*2350*/  @P1 IMAD R26, R26, 0x4, R1 ;  /* 0x000000041a1a1824 */ /* 0x000fc600078e0201 */
[----:B---3--:R3:W-:Y:S04]  /*2360*/  @P0 STL.128 [R17+0x70], R4 ;  /* 0x0000700411000387 */ /* 0x0087e80000100c00 */
[----:B----4-:R3:W-:Y:S04]  /*2370*/  @P0 STL.128 [R17+0x80], R8 ;  /* 0x0000800811000387 */ /* 0x0107e80000100c00 */
[----:B-----5:R3:W-:Y:S02]  /*2380*/  @P1 STL.128 [R26+0x70], R12 ;  /* 0x0000700c1a001387 */ /* 0x0207e40000100c00 */
.L_x_129:
[----:B------:R-:W-:Y:S01]  /*2390*/  IADD3 R3, PT, PT, R3, 0x1, RZ ;  /* 0x0000000103037810 */ /* 0x000fe20007ffe0ff */
[----:B------:R4:W-:Y:S03]  /*23a0*/  STG.E desc[UR6][R18.64], RZ ;  /* 0x000000ff12007986 */ /* 0x0009e6000c101906 */
[----:B--2---:R-:W-:-:S13]  /*23b0*/  ISETP.NE.AND P1, PT, R3, UR4, PT ;  /* 0x0000000403007c0c */ /* 0x004fda000bf25270 */
[----:B----4-:R-:W-:Y:S05]  /*23c0*/  @!P1 EXIT ;  /* 0x000000000000994d */ /* 0x010fea0003800000 */
[----:B------:R-:W-:Y:S05]  /*23d0*/  BRA `(.L_x_130) ;  /* 0xfffffff800fc7947 */ /* 0x000fea000383ffff */
.L_x_126:
[C---:B------:R-:W-:Y:S01]  /*23e0*/  ISETP.GE.U32.AND P0, PT, R3.reuse, 0x8, PT ;  /* 0x000000080300780c */ /* 0x040fe20003f06070 */
[----:B------:R-:W-:Y:S01]  /*23f0*/  IMAD.MOV.U32 R9, RZ, RZ, RZ ;  /* 0x000000ffff097224 */ /* 0x000fe200078e00ff */
[----:B------:R-:W-:-:S04]  /*2400*/  LOP3.LUT R2, R3, 0x7, RZ, 0xc0, !PT ;  /* 0x0000000703027812 */ /* 0x000fc800078ec0ff */
[----:B------:R-:W-:-:S07]  /*2410*/  ISETP.NE.AND P1, PT, R2, RZ, PT ;  /* 0x000000ff0200720c */ /* 0x000fce0003f25270 */
[----:B------:R-:W-:Y:S06]  /*2420*/  @!P0 BRA `(.L_x_131) ;  /* 0x0000000000448947 */ /* 0x000fec0003800000 */
[----:B------:R-:W-:Y:S01]  /*2430*/  LOP3.LUT R9, R3, 0x7ffffff8, RZ, 0xc0, !PT ;  /* 0x7ffffff803097812 */ /* 0x000fe200078ec0ff */
[----:B------:R-:W-:-:S07]  /*2440*/  IMAD.MOV.U32 R0, RZ, RZ, RZ ;  /* 0x000000ffff007224 */ /* 0x000fce00078e00ff */
.L_x_132:
[C---:B01----:R-:W-:Y:S02]  /*2450*/  IMAD R5, R0.reuse, 0x80, R16 ;  /* 0x0000008000057824 */ /* 0x043fe400078e0210 */
[----:B------:R-:W-:Y:S02]  /*2460*/  VIADD R0, R0, 0x8 ;  /* 0x0000000800007836 */ /* 0x000fe40000000000 */
[C---:B------:R-:W-:Y:S02]  /*2470*/  VIADD R7, R5.reuse, 0x80 ;  /* 0x0000008005077836 */ /* 0x040fe40000000000 */
[----:B------:R-:W-:Y:S01]  /*2480*/  IMAD.WIDE.U32 R4, R5, 0x4, R20 ;  /* 0x0000000405047825 */ /* 0x000fe200078e0014 */
[----:B------:R-:W-:-:S03]  /*2490*/  ISETP.NE.AND P0, PT, R0, R9, PT ;  /* 0x000000090000720c */ /* 0x000fc60003f05270 */
        /* <DEDUP_REMOVED lines=10> */
.L_x_131:
[----:B------:R-:W-:Y:S05]  /*2540*/  @!P1 EXIT ;  /* 0x000000000000994d */ /* 0x000fea0003800000 */
[----:B------:R-:W-:Y:S02]  /*2550*/  ISETP.GE.U32.AND P0, PT, R2, 0x4, PT ;  /* 0x000000040200780c */ /* 0x000fe40003f06070 */
[----:B------:R-:W-:-:S04]  /*2560*/  LOP3.LUT R0, R3, 0x3, RZ, 0xc0, !PT ;  /* 0x0000000303007812 */ /* 0x000fc800078ec0ff */
[----:B------:R-:W-:-:S07]  /*2570*/  ISETP.NE.AND P1, PT, R0, RZ, PT ;  /* 0x000000ff0000720c */ /* 0x000fce0003f25270 */
[----:B------:R-:W-:Y:S06]  /*2580*/  @!P0 BRA `(.L_x_133) ;  /* 0x00000000001c8947 */ /* 0x000fec0003800000 */
[C---:B01----:R-:W-:Y:S01]  /*2590*/  IMAD R5, R9.reuse, 0x80, R16 ;  /* 0x0000008009057824 */ /* 0x043fe200078e0210 */
[----:B------:R-:W-:-:S03]  /*25a0*/  IADD3 R9, PT, PT, R9, 0x4, RZ ;  /* 0x0000000409097810 */ /* 0x000fc60007ffe0ff */
[----:B------:R-:W-:-:S05]  /*25b0*/  IMAD.WIDE R4, R5, 0x4, R20 ;  /* 0x0000000405047825 */ /* 0x000fca00078e0214 */
[----:B------:R2:W-:Y:S04]  /*25c0*/  STG.E desc[UR6][R4.64], RZ ;  /* 0x000000ff04007986 */ /* 0x0005e8000c101906 */
[----:B------:R2:W-:Y:S04]  /*25d0*/  STG.E desc[UR6][R4.64+0x200], RZ ;  /* 0x000200ff04007986 */ /* 0x0005e8000c101906 */
[----:B------:R2:W-:Y:S04]  /*25e0*/  STG.E desc[UR6][R4.64+0x400], RZ ;  /* 0x000400ff04007986 */ /* 0x0005e8000c101906 */
[----:B------:R2:W-:Y:S02]  /*25f0*/  STG.E desc[UR6][R4.64+0x600], RZ ;  /* 0x000600ff04007986 */ /* 0x0005e4000c101906 */
.L_x_133:
[----:B------:R-:W-:Y:S05]  /*2600*/  @!P1 EXIT ;  /* 0x000000000000994d */ /* 0x000fea0003800000 */
[----:B------:R-:W-:Y:S02]  /*2610*/  ISETP.NE.AND P0, PT, R0, 0x1, PT ;  /* 0x000000010000780c */ /* 0x000fe40003f05270 */
[----:B------:R-:W-:-:S04]  /*2620*/  LOP3.LUT R3, R3, 0x1, RZ, 0xc0, !PT ;  /* 0x0000000103037812 */ /* 0x000fc800078ec0ff */
[----:B------:R-:W-:-:S07]  /*2630*/  ISETP.NE.U32.AND P1, PT, R3, 0x1, PT ;  /* 0x000000010300780c */ /* 0x000fce0003f25070 */
[C---:B012---:R-:W-:Y:S02]  /*2640*/  @P0 IMAD R5, R9.reuse, 0x80, R16 ;  /* 0x0000008009050824 */ /* 0x047fe400078e0210 */
        /* <DEDUP_REMOVED lines=9> */
.L_x_88:
[----:B------:R-:W-:-:S13]  /*26e0*/  ISETP.GE.AND P0, PT, R3, 0x1, PT ;  /* 0x000000010300780c */ /* 0x000fda0003f06270 */
[----:B------:R-:W-:Y:S05]  /*26f0*/  @!P0 EXIT ;  /* 0x000000000000894d */ /* 0x000fea0003800000 */
[----:B------:R-:W1:Y:S02]  /*2700*/  LDCU UR4, c[0x0][0x388] ;  /* 0x00007100ff0477ac */ /* 0x000e640008000800 */
[----:B-1----:R-:W-:-:S09]  /*2710*/  UISETP.GE.AND UP0, UPT, UR4, 0x1, UPT ;  /* 0x000000010400788c */ /* 0x002fd2000bf06270 */
[----:B------:R-:W-:Y:S05]  /*2720*/  BRA.U !UP0, `(.L_x_134) ;  /* 0x00000011088c7547 */ /* 0x000fea000b800000 */
[----:B------:R-:W1:Y:S01]  /*2730*/  LDC R9, c[0x0][0x38c] ;  /* 0x0000e300ff097b82 */ /* 0x000e620000000800 */
[----:B------:R-:W-:Y:S01]  /*2740*/  IMAD.MOV.U32 R17, RZ, RZ, RZ ;  /* 0x000000ffff117224 */ /* 0x000fe200078e00ff */
[C---:B-1----:R-:W-:Y:S02]  /*2750*/  LOP3.LUT R0, R9.reuse, 0x7, RZ, 0xc0, !PT ;  /* 0x0000000709007812 */ /* 0x042fe400078ec0ff */
[C---:B------:R-:W-:Y:S02]  /*2760*/  LOP3.LUT R3, R9.reuse, 0x7ffffff0, RZ, 0xc0, !PT ;  /* 0x7ffffff009037812 */ /* 0x040fe400078ec0ff */
[C---:B------:R-:W-:Y:S01]  /*2770*/  LOP3.LUT R8, R9.reuse, 0xf, RZ, 0xc0, !PT ;  /* 0x0000000f09087812 */ /* 0x040fe200078ec0ff */
[----:B------:R-:W-:Y:S01]  /*2780*/  VIADD R2, R0, 0xffffffff ;  /* 0xffffffff00027836 */ /* 0x000fe20000000000 */
[----:B------:R-:W-:Y:S02]  /*2790*/  LOP3.LUT R9, R9, 0x3, RZ, 0xc0, !PT ;  /* 0x0000000309097812 */ /* 0x000fe400078ec0ff */
[----:B------:R-:W-:-:S02]  /*27a0*/  IADD3 R11, PT, PT, -R3, RZ, RZ ;  /* 0x000000ff030b7210 */ /* 0x000fc40007ffe1ff */
[----:B------:R-:W-:Y:S01]  /*27b0*/  ISETP.GE.U32.AND P0, PT, R2, 0x3, PT ;  /* 0x000000030200780c */ /* 0x000fe20003f06070 */
[----:B------:R-:W-:-:S12]  /*27c0*/  VIADD R2, R1, 0x70 ;  /* 0x0000007001027836 */ /* 0x000fd80000000000 */
.L_x_156:
[----:B------:R-:W-:Y:S01]  /*27d0*/  IMAD R10, R17, 0x80, R16 ;  /* 0x00000080110a7824 */ /* 0x000fe200078e0210 */
[----:B------:R-:W-:Y:S04]  /*27e0*/  BSSY.RECONVERGENT B0, `(.L_x_135) ;  /* 0x0000111000007945 */ /* 0x000fe80003800200 */
[----:B------:R-:W-:-:S13]  /*27f0*/  ISETP.GE.AND P1, PT, R10, R18, PT ;  /* 0x000000120a00720c */ /* 0x000fda0003f26270 */
[----:B-1-34-:R-:W-:Y:S05]  /*2800*/  @P1 BRA `(.L_x_136) ;  /* 0x0000001000381947 */ /* 0x01afea0003800000 */
[----:B------:R-:W1:Y:S01]  /*2810*/  LDCU UR4, c[0x0][0x38c] ;  /* 0x00007180ff0477ac */ /* 0x000e620008000800 */
[----:B0-----:R-:W-:Y:S01]  /*2820*/  IMAD.MOV.U32 R4, RZ, RZ, 0x18 ;  /* 0x00000018ff047424 */ /* 0x001fe200078e00ff */
[----:B------:R-:W-:Y:S01]  /*2830*/  CS2R R6, SRZ ;  /* 0x0000000000067805 */ /* 0x000fe2000001ff00 */
[----:B------:R-:W-:Y:S01]  /*2840*/  IMAD.MOV.U32 R5, RZ, RZ, RZ ;  /* 0x000000ffff057224 */ /* 0x000fe200078e00ff */
[----:B------:R0:W-:Y:S01]  /*2850*/  STL.128 [R1+0x10], RZ ;  /* 0x000010ff01007387 */ /* 0x0001e20000100c00 */
[----:B------:R-:W-:-:S03]  /*2860*/  IMAD.WIDE R26, R10, 0x4, R22 ;  /* 0x000000040a1a7825 */ /* 0x000fc600078e0216 */
[----:B------:R0:W-:Y:S04]  /*2870*/  STL.128 [R1], R4 ;  /* 0x0000000401007387 */ /* 0x0001e80000100c00 */
[----:B------:R0:W-:Y:S04]  /*2880*/  STL.128 [R1+0x20], RZ ;  /* 0x000020ff01007387 */ /* 0x0001e80000100c00 */
[----:B------:R0:W-:Y:S01]  /*2890*/  STL.128 [R1+0x30], RZ ;  /* 0x000030ff01007387 */ /* 0x0001e20000100c00 */
[----:B-1----:R-:W-:-:S03]  /*28a0*/  UISETP.GE.AND UP0, UPT, UR4, 0x1, UPT ;  /* 0x000000010400788c */ /* 0x002fc6000bf06270 */
        /* <DEDUP_REMOVED lines=8> */
[----:B------:R-:W1:Y:S01]  /*2930*/  LDCU.64 UR4, c[0x0][0x398] ;  /* 0x00007300ff0477ac */ /* 0x000e620008000a00 */
[----:B------:R-:W-:Y:S02]  /*2940*/  VIADD R19, R1, 0x90 ;  /* 0x0000009001137836 */ /* 0x000fe40000000000 */
[----:B------:R-:W-:Y:S01]  /*2950*/  IMAD.MOV.U32 R24, RZ, RZ, R11 ;  /* 0x000000ffff187224 */ /* 0x000fe200078e000b */
[----:B-1----:R-:W-:-:S04]  /*2960*/  UIADD3 UR4, UP0, UPT, UR4, 0x20, URZ ;  /* 0x0000002004047890 */ /* 0x002fc8000ff1e0ff */
[----:B------:R-:W-:Y:S02]  /*2970*/  UIADD3.X UR5, UPT, UPT, URZ, UR5, URZ, UP0, !UPT ;  /* 0x00000005ff057290 */ /* 0x000fe400087fe4ff */
[----:B------:R-:W-:-:S04]  /*2980*/  MOV R25, UR4 ;  /* 0x0000000400197c02 */ /* 0x000fc80008000f00 */
[----:B0-----:R-:W-:-:S07]  /*2990*/  IMAD.U32 R4, RZ, RZ, UR5 ;  /* 0x00000005ff047e24 */ /* 0x001fce000f8e00ff */
.L_x_139:
[----:B------:R-:W-:Y:S02]  /*29a0*/  IMAD.MOV.U32 R28, RZ, RZ, R25 ;  /* 0x000000ffff1c7224 */ /* 0x000fe400078e0019 */
[----:B------:R-:W-:-:S05]  /*29b0*/  IMAD.MOV.U32 R29, RZ, RZ, R4 ;  /* 0x000000ffff1d7224 */ /* 0x000fca00078e0004 */
[----:B------:R-:W2:Y:S04]  /*29c0*/  LDG.E R4, desc[UR6][R28.64+-0x20] ;  /* 0xffffe0061c047981 */ /* 0x000ea8000c1e1900 */
        /* <DEDUP_REMOVED lines=20> */
[----:B---3--:R-:W-:Y:S04]  /*2b10*/  STL.128 [R19], R12 ;  /* 0x0000000c13007387 */ /* 0x008fe80000100c00 */
[----:B--2---:R0:W-:Y:S02]  /*2b20*/  STL.128 [R19+0x10], R4 ;  /* 0x0000100413007387 */ /* 0x0041e40000100c00 */
[----:B0-----:R-:W-:Y:S01]  /*2b30*/  IMAD.X R4, RZ, RZ, R29, P2 ;  /* 0x000000ffff047224 */ /* 0x001fe200010e061d */
[----:B------:R-:W-:Y:S01]  /*2b40*/  IADD3 R19, PT, PT, R19, 0x40, RZ ;  /* 0x0000004013137810 */ /* 0x000fe20007ffe0ff */
[----:B------:R-:W-:Y:S06]  /*2b50*/  @P1 BRA `(.L_x_139) ;  /* 0xfffffffc00901947 */ /* 0x000fec000383ffff */
[----:B------:R-:W-:-:S07]  /*2b60*/  IMAD.MOV.U32 R12, RZ, RZ, R3 ;  /* 0x000000ffff0c7224 */ /* 0x000fce00078e0003 */
.L_x_138:
[----:B------:R-:W-:-:S13]  /*2b70*/  ISETP.NE.AND P1, PT, R8, RZ, PT ;  /* 0x000000ff0800720c */ /* 0x000fda0003f25270 */
[----:B------:R-:W-:Y:S05]  /*2b80*/  @!P1 BRA `(.L_x_137) ;  /* 0x0000000000ac9947 */ /* 0x000fea0003800000 */
[----:B0-----:R-:W-:Y:S01]  /*2b90*/  VIADD R4, R8, 0xffffffff ;  /* 0xffffffff08047836 */ /* 0x001fe20000000000 */
[----:B------:R-:W-:-:S04]  /*2ba0*/  ISETP.NE.AND P2, PT, R0, RZ, PT ;  /* 0x000000ff0000720c */ /* 0x000fc80003f45270 */
[----:B------:R-:W-:-:S13]  /*2bb0*/  ISETP.GE.U32.AND P1, PT, R4, 0x7, PT ;  /* 0x000000070400780c */ /* 0x000fda0003f26070 */
[----:B------:R-:W-:Y:S05]  /*2bc0*/  @!P1 BRA `(.L_x_140) ;  /* 0x0000000000389947 */ /* 0x000fea0003800000 */
[----:B------:R-:W0:Y:S02]  /*2bd0*/  LDC.64 R14, c[0x0][0x398] ;  /* 0x0000e600ff0e7b82 */ /* 0x000e240000000a00 */
[----:B0-----:R-:W-:-:S05]  /*2be0*/  IMAD.WIDE.U32 R14, R12, 0x4, R14 ;  /* 0x000000040c0e7825 */ /* 0x001fca00078e000e */
[----:B------:R-:W2:Y:S04]  /*2bf0*/  LDG.E R4, desc[UR6][R14.64] ;  /* 0x000000060e047981 */ /* 0x000ea8000c1e1900 */
        /* <DEDUP_REMOVED lines=11> */
.L_x_140:
[----:B------:R-:W-:Y:S05]  /*2cb0*/  @!P2 BRA `(.L_x_137) ;  /* 0x000000000060a947 */ /* 0x000fea0003800000 */
[----:B------:R-:W-:Y:S01]  /*2cc0*/  ISETP.NE.AND P1, PT, R9, RZ, PT ;  /* 0x000000ff0900720c */ /* 0x000fe20003f25270 */
[----:B------:R-:W-:-:S12]  /*2cd0*/  @!P0 BRA `(.L_x_141) ;  /* 0x0000000000248947 */ /* 0x000fd80003800000 */
[----:B------:R-:W1:Y:S02]  /*2ce0*/  LDC.64 R14, c[0x0][0x398] ;  /* 0x0000e600ff0e7b82 */ /* 0x000e640000000a00 */
[----:B-1----:R-:W-:-:S05]  /*2cf0*/  IMAD.WIDE.U32 R14, R12, 0x4, R14 ;  /* 0x000000040c0e7825 */ /* 0x002fca00078e000e */
[----:B0-----:R-:W2:Y:S04]  /*2d00*/  LDG.E R4, desc[UR6][R14.64] ;  /* 0x000000060e047981 */ /* 0x001ea8000c1e1900 */
[----:B------:R-:W2:Y:S04]  /*2d10*/  LDG.E R5, desc[UR6][R14.64+0x4] ;  /* 0x000004060e057981 */ /* 0x000ea8000c1e1900 */
[----:B------:R-:W2:Y:S04]  /*2d20*/  LDG.E R6, desc[UR6][R14.64+0x8] ;  /* 0x000008060e067981 */ /* 0x000ea8000c1e1900 */
[----:B------:R-:W2:Y:S01]  /*2d30*/  LDG.E R7, desc[UR6][R14.64+0xc] ;  /* 0x00000c060e077981 */ /* 0x000ea2000c1e1900 */
[C---:B------:R-:W-:Y:S01]  /*2d40*/  IMAD R13, R12.reuse, 0x4, R1 ;  /* 0x000000040c0d7824 */ /* 0x040fe200078e0201 */
[----:B------:R-:W-:-:S04]  /*2d50*/  IADD3 R12, PT, PT, R12, 0x4, RZ ;  /* 0x000000040c0c7810 */ /* 0x000fc80007ffe0ff */
[----:B--2---:R1:W-:Y:S03]  /*2d60*/  STL.128 [R13+0x70], R4 ;  /* 0x000070040d007387 */ /* 0x0043e60000100c00 */
.L_x_141:
[----:B------:R-:W-:Y:S05]  /*2d70*/  @!P1 BRA `(.L_x_137) ;  /* 0x0000000000309947 */ /* 0x000fea0003800000 */
[----:B01----:R-:W0:Y:S02]  /*2d80*/  LDC.64 R4, c[0x0][0x398] ;  /* 0x0000e600ff047b82 */ /* 0x003e240000000a00 */
[----:B0-----:R-:W-:-:S05]  /*2d90*/  IMAD.WIDE.U32 R4, R12, 0x4, R4 ;  /* 0x000000040c047825 */ /* 0x001fca00078e0004 */
[----:B------:R-:W2:Y:S01]  /*2da0*/  LDG.E R6, desc[UR6][R4.64] ;  /* 0x0000000604067981 */ /* 0x000ea2000c1e1900 */
[----:B------:R-:W-:Y:S01]  /*2db0*/  IMAD R13, R12, 0x4, R1 ;  /* 0x000000040c0d7824 */ /* 0x000fe200078e0201 */
[----:B------:R-:W-:-:S04]  /*2dc0*/  ISETP.NE.AND P1, PT, R9, 0x1, PT ;  /* 0x000000010900780c */ /* 0x000fc80003f25270 */
[----:B--2---:R2:W-:Y:S09]  /*2dd0*/  STL [R13+0x70], R6 ;  /* 0x000070060d007387 */ /* 0x0045f20000100800 */
[----:B------:R-:W-:Y:S05]  /*2de0*/  @!P1 BRA `(.L_x_137) ;  /* 0x0000000000149947 */ /* 0x000fea0003800000 */
[----:B------:R-:W-:Y:S01]  /*2df0*/  ISETP.NE.AND P1, PT, R9, 0x2, PT ;  /* 0x000000020900780c */ /* 0x000fe20003f25270 */
[----:B--2---:R-:W2:-:S12]  /*2e00*/  LDG.E R6, desc[UR6][R4.64+0x4] ;  /* 0x0000040604067981 */ /* 0x004e98000c1e1900 */
[----:B------:R-:W3:Y:S04]  /*2e10*/  @P1 LDG.E R7, desc[UR6][R4.64+0x8] ;  /* 0x0000080604071981 */ /* 0x000ee8000c1e1900 */
[----:B--2---:R4:W-:Y:S04]  /*2e20*/  STL [R13+0x74], R6 ;  /* 0x000074060d007387 */ /* 0x0049e80000100800 */
[----:B---3--:R4:W-:Y:S02]  /*2e30*/  @P1 STL [R13+0x78], R7 ;  /* 0x000078070d001387 */ /* 0x0089e40000100800 */
.L_x_137:
[----:B------:R3:W5:Y:S01]  /*2e40*/  LDG.E R12, desc[UR6][R26.64] ;  /* 0x000000061a0c7981 */ /* 0x000762000c1e1900 */
[----:B------:R-:W-:-:S07]  /*2e50*/  CS2R R24, SRZ ;  /* 0x0000000000187805 */ /* 0x000fce000001ff00 */
.L_x_155:
[----:B01---5:R-:W-:Y:S01]  /*2e60*/  SHF.R.U32.HI R4, RZ, R25, R12 ;  /* 0x00000019ff047219 */ /* 0x023fe2000001160c */
[----:B------:R-:W-:Y:S03]  /*2e70*/  BSSY.RECONVERGENT B1, `(.L_x_142) ;  /* 0x00000a1000017945 */ /* 0x000fe60003800200 */
[----:B------:R-:W-:-:S04]  /*2e80*/  LOP3.LUT R4, R4, 0x1, RZ, 0xc0, !PT ;  /* 0x0000000104047812 */ /* 0x000fc800078ec0ff */
[----:B------:R-:W-:-:S13]  /*2e90*/  ISETP.NE.U32.AND P1, PT, R4, 0x1, PT ;  /* 0x000000010400780c */ /* 0x000fda0003f25070 */
[----:B--2---:R-:W-:Y:S05]  /*2ea0*/  @P1 BRA `(.L_x_143) ;  /* 0x0000000800741947 */ /* 0x004fea0003800000 */
[----:B------:R-:W0:Y:S02]  /*2eb0*/  LDC.64 R14, c[0x0][0x390] ;  /* 0x0000e400ff0e7b82 */ /* 0x000e240000000a00 */
[----:B0-----:R-:W-:-:S05]  /*2ec0*/  IMAD.WIDE.U32 R14, R25, 0x10, R14 ;  /* 0x00000010190e7825 */ /* 0x001fca00078e000e */
[----:B------:R-:W5:Y:S02]  /*2ed0*/  LDG.E R19, desc[UR6][R14.64+0xc] ;  /* 0x00000c060e137981 */ /* 0x000f64000c1e1900 */
[----:B-----5:R-:W-:-:S05]  /*2ee0*/  IMAD R19, R19, 0x4, R2 ;  /* 0x0000000413137824 */ /* 0x020fca00078e0202 */
[----:B--2-4-:R-:W2:Y:S02]  /*2ef0*/  LDL R13, [R19] ;  /* 0x00000000130d7983 */ /* 0x014ea40000100800 */
        /* <DEDUP_REMOVED lines=8> */
.L_x_145:
        /* <DEDUP_REMOVED lines=9> */
.L_x_144:
        /* <DEDUP_REMOVED lines=14> */
.L_x_149:
        /* <DEDUP_REMOVED lines=21> */
.L_x_148:
[----:B------:R-:W-:Y:S05]  /*3240*/  @!P2 BRA `(.L_x_147) ;  /* 0x000000040080a947 */ /* 0x000fea0003800000 */
[----:B------:R-:W-:Y:S02]  /*3250*/  ISETP.GE.U32.AND P1, PT, R7, 0x8, PT ;  /* 0x000000080700780c */ /* 0x000fe40003f26070 */
[----:B------:R-:W-:-:S04]  /*3260*/  LOP3.LUT R15, R6, 0x7, RZ, 0xc0, !PT ;  /* 0x00000007060f7812 */ /* 0x000fc800078ec0ff */
[----:B------:R-:W-:-:S07]  /*3270*/  ISETP.NE.AND P2, PT, R15, RZ, PT ;  /* 0x000000ff0f00720c */ /* 0x000fce0003f45270 */
[----:B------:R-:W-:Y:S06]  /*3280*/  @!P1 BRA `(.L_x_150) ;  /* 0x00000000002c9947 */ /* 0x000fec0003800000 */
[C---:B0-----:R-:W-:Y:S01]  /*3290*/  LEA R5, R4.reuse, R1, 0x2 ;  /* 0x0000000104057211 */ /* 0x041fe200078e10ff */
        /* <DEDUP_REMOVED lines=10> */
.L_x_150:
        /* <DEDUP_REMOVED lines=12> */
.L_x_151:
        /* <DEDUP_REMOVED lines=8> */
[----:B0-----:R-:W-:Y:S05]  /*3480*/  @!P1 BRA `(.L_x_147) ;  /* 0x0000000000f09947 */ /* 0x001fea0003800000 */
[----:B------:R0:W-:Y:S01]  /*3490*/  STL [R4+0xc], R5 ;  /* 0x00000c0504007387 */ /* 0x0001e20000100800 */
[----:B------:R-:W-:Y:S05]  /*34a0*/  BRA `(.L_x_147) ;  /* 0x0000000000e87947 */ /* 0x000fea0003800000 */
.L_x_146:
        /* <DEDUP_REMOVED lines=8> */
[----:B---3--:R-:W-:Y:S02]  /*3530*/  IMAD.MOV.U32 R26, RZ, RZ, RZ ;  /* 0x000000ffff1a7224 */ /* 0x008fe400078e00ff */
[----:B------:R-:W-:-:S07]  /*3540*/  IMAD.MOV.U32 R4, RZ, RZ, 0x1 ;  /* 0x00000001ff047424 */ /* 0x000fce00078e00ff */
.L_x_153:
        /* <DEDUP_REMOVED lines=13> */
.L_x_152:
[----:B------:R-:W-:Y:S05]  /*3620*/  @!P2 BRA `(.L_x_147) ;  /* 0x000000000088a947 */ /* 0x000fea0003800000 */
[----:B------:R-:W-:Y:S02]  /*3630*/  ISETP.GE.U32.AND P1, PT, R28, 0x8, PT ;  /* 0x000000081c00780c */ /* 0x000fe40003f26070 */
[----:B---3--:R-:W-:-:S04]  /*3640*/  LOP3.LUT R26, R14, 0x7, RZ, 0xc0, !PT ;  /* 0x000000070e1a7812 */ /* 0x008fc800078ec0ff */
[----:B------:R-:W-:-:S07]  /*3650*/  ISETP.NE.AND P2, PT, R26, RZ, PT ;  /* 0x000000ff1a00720c */ /* 0x000fce0003f45270 */
[----:B------:R-:W-:Y:S06]  /*3660*/  @!P1 BRA `(.L_x_154) ;  /* 0x0000000000289947 */ /* 0x000fec0003800000 */
[C---:B0-----:R-:W-:Y:S01]  /*3670*/  IMAD R27, R15.reuse, 0x4, R1 ;  /* 0x000000040f1b7824 */ /* 0x041fe200078e0201 */
[----:B------:R-:W-:Y:S01]  /*3680*/  MOV R5, 0x1 ;  /* 0x0000000100057802 */ /* 0x000fe20000000f00 */
[----:B------:R-:W-:Y:S02]  /*3690*/  IMAD.MOV.U32 R4, RZ, RZ, 0x1 ;  /* 0x00000001ff047424 */ /* 0x000fe400078e00ff */
[----:B------:R-:W-:Y:S02]  /*36a0*/  IMAD.MOV.U32 R6, RZ, RZ, 0x1 ;  /* 0x00000001ff067424 */ /* 0x000fe400078e00ff */
[----:B------:R-:W-:Y:S01]  /*36b0*/  IMAD.MOV.U32 R7, RZ, RZ, 0x1 ;  /* 0x00000001ff077424 */ /* 0x000fe200078e00ff */
[----:B------:R1:W-:Y:S01]  /*36c0*/  STL.64 [R27+0x8], R4 ;  /* 0x000008041b007387 */ /* 0x0003e20000100a00 */
[----:B------:R-:W-:-:S03]  /*36d0*/  VIADD R15, R15, 0x8 ;  /* 0x000000080f0f7836 */ /* 0x000fc60000000000 */
[----:B------:R1:W-:Y:S04]  /*36e0*/  STL.128 [R27+0x10], R4 ;  /* 0x000010041b007387 */ /* 0x0003e80000100c00 */
[----:B------:R1:W-:Y:S04]  /*36f0*/  STL [R27+0x4], R4 ;  /* 0x000004041b007387 */ /* 0x0003e80000100800 */
[----:B------:R1:W-:Y:S02]  /*3700*/  STL [R27+0x20], R4 ;  /* 0x000020041b007387 */ /* 0x0003e40000100800 */
.L_x_154:
[----:B------:R-:W-:Y:S05]  /*3710*/  @!P2 BRA `(.L_x_147) ;  /* 0x00000000004ca947 */ /* 0x000fea0003800000 */
[----:B------:R-:W-:Y:S02]  /*3720*/  ISETP.GE.U32.AND P1, PT, R26, 0x4, PT ;  /* 0x000000041a00780c */ /* 0x000fe40003f26070 */
[----:B------:R-:W-:-:S04]  /*3730*/  LOP3.LUT R14, R14, 0x3, RZ, 0xc0, !PT ;  /* 0x000000030e0e7812 */ /* 0x000fc800078ec0ff */
[----:B------:R-:W-:-:S07]  /*3740*/  ISETP.NE.AND P2, PT, R14, RZ, PT ;  /* 0x000000ff0e00720c */ /* 0x000fce0003f45270 */
[----:B01----:R-:W-:Y:S02]  /*3750*/  @P1 IMAD.MOV.U32 R4, RZ, RZ, 0x1 ;  /* 0x00000001ff041424 */ /* 0x003fe400078e00ff */
[C---:B------:R-:W-:Y:S02]  /*3760*/  @P1 IMAD R7, R15.reuse, 0x4, R1 ;  /* 0x000000040f071824 */ /* 0x040fe400078e0201 */
[----:B------:R-:W-:Y:S01]  /*3770*/  @P1 VIADD R15, R15, 0x4 ;  /* 0x000000040f0f1836 */ /* 0x000fe20000000000 */
[----:B------:R-:W-:Y:S02]  /*3780*/  MOV R5, R4 ;  /* 0x0000000400057202 */ /* 0x000fe40000000f00 */
[----:B------:R0:W-:Y:S04]  /*3790*/  @P1 STL [R7+0x4], R4 ;  /* 0x0000040407001387 */ /* 0x0001e80000100800 */
[----:B------:R0:W-:Y:S04]  /*37a0*/  @P1 STL.64 [R7+0x8], R4 ;  /* 0x0000080407001387 */ /* 0x0001e80000100a00 */
[----:B------:R0:W-:Y:S01]  /*37b0*/  @P1 STL [R7+0x10], R4 ;  /* 0x0000100407001387 */ /* 0x0001e20000100800 */
        /* <DEDUP_REMOVED lines=9> */
.L_x_147:
[----:B01--4-:R-:W-:Y:S02]  /*3850*/  VIADD R4, R13, 0xffffffff ;  /* 0xffffffff0d047836 */ /* 0x013fe40000000000 */
[----:B------:R-:W-:-:S03]  /*3860*/  VIADD R24, R24, 0x1 ;  /* 0x0000000118187836 */ /* 0x000fc60000000000 */
[----:B------:R0:W-:Y:S04]  /*3870*/  STL [R19], R4 ;  /* 0x0000000413007387 */ /* 0x0001e80000100800 */
.L_x_143:
[----:B------:R-:W-:Y:S05]  /*3880*/  BSYNC.RECONVERGENT B1 ;  /* 0x0000000000017941 */ /* 0x000fea0003800200 */
.L_x_142:
[----:B------:R-:W1:Y:S01]  /*3890*/  LDCU UR4, c[0x0][0x388] ;  /* 0x00007100ff0477ac */ /* 0x000e620008000800 */
[----:B------:R-:W-:-:S04]  /*38a0*/  IADD3 R25, PT, PT, R25, 0x1, RZ ;  /* 0x0000000119197810 */ /* 0x000fc80007ffe0ff */
[----:B-1----:R-:W-:-:S13]  /*38b0*/  ISETP.NE.AND P1, PT, R25, UR4, PT ;  /* 0x0000000419007c0c */ /* 0x002fda000bf25270 */
[----:B------:R-:W-:Y:S05]  /*38c0*/  @P1 BRA `(.L_x_155) ;  /* 0xfffffff400641947 */ /* 0x000fea000383ffff */
[----:B0-2---:R-:W-:-:S05]  /*38d0*/  IMAD.WIDE R4, R10, 0x4, R20 ;  /* 0x000000040a047825 */ /* 0x005fca00078e0214 */
[----:B------:R1:W-:Y:S02]  /*38e0*/  STG.E desc[UR6][R4.64], R24 ;  /* 0x0000001804007986 */ /* 0x0003e4000c101906 */
.L_x_136:
[----:B------:R-:W-:Y:S05]  /*38f0*/  BSYNC.RECONVERGENT B0 ;  /* 0x0000000000007941 */ /* 0x000fea0003800200 */
.L_x_135:
[----:B------:R-:W-:Y:S05]  /*3900*/  WARPSYNC.ALL ;  /* 0x0000000000007948 */ /* 0x000fea0003800000 */
[----:B------:R-:W2:Y:S01]  /*3910*/  LDCU UR4, c[0x0][0x384] ;  /* 0x00007080ff0477ac */ /* 0x000ea20008000800 */
[----:B------:R-:W-:-:S05]  /*3920*/  VIADD R17, R17, 0x1 ;  /* 0x0000000111117836 */ /* 0x000fca0000000000 */
[----:B--2---:R-:W-:-:S13]  /*3930*/  ISETP.NE.AND P1, PT, R17, UR4, PT ;  /* 0x0000000411007c0c */ /* 0x004fda000bf25270 */
[----:B------:R-:W-:Y:S05]  /*3940*/  @!P1 EXIT ;  /* 0x000000000000994d */ /* 0x000fea0003800000 */
[----:B------:R-:W-:Y:S05]  /*3950*/  BRA `(.L_x_156) ;  /* 0xffffffec009c7947 */ /* 0x000fea000383ffff */
.L_x_134:
        /* <DEDUP_REMOVED lines=8> */
.L_x_163:
[----:B-1----:R-:W-:Y:S01]  /*39e0*/  IMAD R17, R3, 0x80, R16 ;  /* 0x0000008003117824 */ /* 0x002fe200078e0210 */
[----:B------:R-:W-:Y:S04]  /*39f0*/  BSSY.RECONVERGENT B0, `(.L_x_158) ;  /* 0x000003e000007945 */ /* 0x000fe80003800200 */
[----:B------:R-:W-:-:S13]  /*3a00*/  ISETP.GE.AND P1, PT, R17, R18, PT ;  /* 0x000000121100720c */ /* 0x000fda0003f26270 */
[----:B--2---:R-:W-:Y:S05]  /*3a10*/  @P1 BRA `(.L_x_159) ;  /* 0x0000000000ec1947 */ /* 0x004fea0003800000 */
[----:B------:R-:W1:Y:S01]  /*3a20*/  LDC R19, c[0x0][0x38c] ;  /* 0x0000e300ff137b82 */ /* 0x000e620000000800 */
[----:B------:R-:W-:Y:S01]  /*3a30*/  IMAD.MOV.U32 R28, RZ, RZ, RZ ;  /* 0x000000ffff1c7224 */ /* 0x000fe200078e00ff */
[----:B-1----:R-:W-:-:S13]  /*3a40*/  ISETP.GE.U32.AND P1, PT, R19, 0x10, PT ;  /* 0x000000101300780c */ /* 0x002fda0003f26070 */
[----:B------:R-:W-:Y:S05]  /*3a50*/  @!P1 BRA `(.L_x_160) ;  /* 0x0000000000709947 */ /* 0x000fea0003800000 */
[----:B------:R-:W-:-:S07]  /*3a60*/  HFMA2 R22, -RZ, RZ, 0, 0 ;  /* 0x00000000ff167431 */ /* 0x000fce00000001ff */
.L_x_161:
[----:B-1----:R-:W1:Y:S02]  /*3a70*/  LDC.64 R24, c[0x0][0x398] ;  /* 0x0000e600ff187b82 */ /* 0x002e640000000a00 */
[----:B-1----:R-:W-:-:S05]  /*3a80*/  IMAD.WIDE.U32 R24, R22, 0x4, R24 ;  /* 0x0000000416187825 */ /* 0x002fca00078e0018 */
[----:B------:R-:W2:Y:S04]  /*3a90*/  LDG.E R8, desc[UR6][R24.64] ;  /* 0x0000000618087981 */ /* 0x000ea8000c1e1900 */
[----:B------:R-:W2:Y:S04]  /*3aa0*/  LDG.E R9, desc[UR6][R24.64+0x4] ;  /* 0x0000040618097981 */ /* 0x000ea8000c1e1900 */
[----:B------:R-:W2:Y:S04]  /*3ab0*/  LDG.E R10, desc[UR6][R24.64+0x8] ;  /* 0x00000806180a7981 */ /* 0x000ea8000c1e1900 */
[----:B------:R-:W2:Y:S01]  /*3ac0*/  LDG.E R11, desc[UR6][R24.64+0xc] ;  /* 0x00000c06180b7981 */ /* 0x000ea2000c1e1900 */
[----:B------:R-:W-:-:S03]  /*3ad0*/  IMAD R23, R22, 0x4, R1 ;  /* 0x0000000416177824 */ /* 0x000fc600078e0201 */
        /* <DEDUP_REMOVED lines=20> */
.L_x_160:
[----:B------:R-:W-:Y:S01]  /*3c20*/  ISETP.NE.AND P1, PT, R2, RZ, PT ;  /* 0x000000ff0200720c */ /* 0x000fe20003f25270 */
[----:B-1----:R-:W-:-:S12]  /*3c30*/  IMAD.WIDE R22, R17, 0x4, R20 ;  /* 0x0000000411167825 */ /* 0x002fd800078e0214 */
[----:B------:R-:W-:Y:S05]  /*3c40*/  @!P1 BRA `(.L_x_162) ;  /* 0x00000000005c9947 */ /* 0x000fea0003800000 */
[----:B------:R-:W-:Y:S01]  /*3c50*/  LOP3.LUT P1, RZ, R19, 0x4, RZ, 0xc0, !PT ;  /* 0x0000000413ff7812 */ /* 0x000fe2000782c0ff */
[----:B------:R-:W1:Y:S01]  /*3c60*/  @P0 LDC.64 R26, c[0x0][0x398] ;  /* 0x0000e600ff1a0b82 */ /* 0x000e620000000a00 */
[----:B------:R-:W-:-:S11]  /*3c70*/  @P0 IMAD R17, R28, 0x4, R1 ;  /* 0x000000041c110824 */ /* 0x000fd600078e0201 */
[----:B------:R-:W2:Y:S01]  /*3c80*/  @P1 LDC.64 R24, c[0x0][0x398] ;  /* 0x0000e600ff181b82 */ /* 0x000ea20000000a00 */
[----:B-1----:R-:W-:-:S04]  /*3c90*/  @P0 IMAD.WIDE.U32 R26, R28, 0x4, R26 ;  /* 0x000000041c1a0825 */ /* 0x002fc800078e001a */
[----:B------:R-:W-:Y:S01]  /*3ca0*/  @P0 VIADD R28, R28, 0x8 ;  /* 0x000000081c1c0836 */ /* 0x000fe20000000000 */
[----:B0-----:R-:W3:Y:S04]  /*3cb0*/  @P0 LDG.E R4, desc[UR6][R26.64] ;  /* 0x000000061a040981 */ /* 0x001ee8000c1e1900 */
[----:B------:R-:W3:Y:S01]  /*3cc0*/  @P0 LDG.E R5, desc[UR6][R26.64+0x4] ;  /* 0x000004061a050981 */ /* 0x000ee2000c1e1900 */
[----:B--2---:R-:W-:-:S03]  /*3cd0*/  @P1 IMAD.WIDE.U32 R24, R28, 0x4, R24 ;  /* 0x000000041c181825 */ /* 0x004fc600078e0018 */
[----:B------:R-:W3:Y:S04]  /*3ce0*/  @P0 LDG.E R6, desc[UR6][R26.64+0x8] ;  /* 0x000008061a060981 */ /* 0x000ee8000c1e1900 */
[----:B------:R-:W3:Y:S04]  /*3cf0*/  @P0 LDG.E R7, desc[UR6][R26.64+0xc] ;  /* 0x00000c061a070981 */ /* 0x000ee8000c1e1900 */
[----:B------:R-:W2:Y:S04]  /*3d00*/  @P0 LDG.E R8, desc[UR6][R26.64+0x10] ;  /* 0x000010061a080981 */ /* 0x000ea8000c1e1900 */
[----:B------:R-:W2:Y:S04]  /*3d10*/  @P0 LDG.E R9, desc[UR6][R26.64+0x14] ;  /* 0x000014061a090981 */ /* 0x000ea8000c1e1900 */
[----:B------:R-:W2:Y:S04]  /*3d20*/  @P0 LDG.E R10, desc[UR6][R26.64+0x18] ;  /* 0x000018061a0a0981 */ /* 0x000ea8000c1e1900 */
[----:B------:R-:W2:Y:S04]  /*3d30*/  @P0 LDG.E R11, desc[UR6][R26.64+0x1c] ;  /* 0x00001c061a0b0981 */ /* 0x000ea8000c1e1900 */
[----:B------:R-:W4:Y:S04]  /*3d40*/  @P1 LDG.E R12, desc[UR6][R24.64] ;  /* 0x00000006180c1981 */ /* 0x000f28000c1e1900 */
[----:B------:R-:W4:Y:S04]  /*3d50*/  @P1 LDG.E R13, desc[UR6][R24.64+0x4] ;  /* 0x00000406180d1981 */ /* 0x000f28000c1e1900 */
[----:B------:R-:W4:Y:S04]  /*3d60*/  @P1 LDG.E R14, desc[UR6][R24.64+0x8] ;  /* 0x00000806180e1981 */ /* 0x000f28000c1e1900 */
[----:B------:R-:W4:Y:S01]  /*3d70*/  @P1 LDG.E R15, desc[UR6][R24.64+0xc] ;  /* 0x00000c06180f1981 */ /* 0x000f22000c1e1900 */
[----:B------:R-:W-:-:S03]  /*3d80*/  @P1 LEA R19, R28, R1, 0x2 ;  /* 0x000000011c131211 */ /* 0x000fc600078e10ff */
[----:B---3--:R1:W-:Y:S04]  /*3d90*/  @P0 STL.128 [R17+0x70], R4 ;  /* 0x0000700411000387 */ /* 0x0083e80000100c00 */
[----:B--2---:R1:W-:Y:S04]  /*3da0*/  @P0 STL.128 [R17+0x80], R8 ;  /* 0x0000800811000387 */ /* 0x0043e80000100c00 */
[----:B----4-:R1:W-:Y:S02]  /*3db0*/  @P1 STL.128 [R19+0x70], R12 ;  /* 0x0000700c13001387 */ /* 0x0103e40000100c00 */
.L_x_162:
[----:B------:R2:W-:Y:S02]  /*3dc0*/  STG.E desc[UR6][R22.64], RZ ;  /* 0x000000ff16007986 */ /* 0x0005e4000c101906 */
.L_x_159:
[----:B------:R-:W-:Y:S05]  /*3dd0*/  BSYNC.RECONVERGENT B0 ;  /* 0x0000000000007941 */ /* 0x000fea0003800200 */
.L_x_158:
[----:B------:R-:W3:Y:S01]  /*3de0*/  LDCU UR4, c[0x0][0x384] ;  /* 0x00007080ff0477ac */ /* 0x000ee20008000800 */
[----:B------:R-:W-:-:S05]  /*3df0*/  VIADD R3, R3, 0x1 ;  /* 0x0000000103037836 */ /* 0x000fca0000000000 */
[----:B---3--:R-:W-:-:S13]  /*3e00*/  ISETP.NE.AND P1, PT, R3, UR4, PT ;  /* 0x0000000403007c0c */ /* 0x008fda000bf25270 */
[----:B------:R-:W-:Y:S05]  /*3e10*/  @!P1 EXIT ;  /* 0x000000000000994d */ /* 0x000fea0003800000 */
[----:B------:R-:W-:Y:S05]  /*3e20*/  BRA `(.L_x_163) ;  /* 0xfffffff800ec7947 */ /* 0x000fea000383ffff */
.L_x_157:
[C---:B------:R-:W-:Y:S01]  /*3e30*/  ISETP.GE.U32.AND P1, PT, R3.reuse, 0x4, PT ;  /* 0x000000040300780c */ /* 0x040fe20003f26070 */
[----:B0-----:R-:W-:Y:S01]  /*3e40*/  IMAD.MOV.U32 R5, RZ, RZ, RZ ;  /* 0x000000ffff057224 */ /* 0x001fe200078e00ff */
[----:B------:R-:W-:-:S04]  /*3e50*/  LOP3.LUT R4, R3, 0x3, RZ, 0xc0, !PT ;  /* 0x0000000303047812 */ /* 0x000fc800078ec0ff */
[----:B------:R-:W-:-:S07]  /*3e60*/  ISETP.NE.AND P0, PT, R4, RZ, PT ;  /* 0x000000ff0400720c */ /* 0x000fce0003f05270 */
[----:B------:R-:W-:Y:S06]  /*3e70*/  @!P1 BRA `(.L_x_164) ;  /* 0x0000000000489947 */ /* 0x000fec0003800000 */
[----:B------:R-:W-:Y:S01]  /*3e80*/  LOP3.LUT R5, R3, 0x7ffffffc, RZ, 0xc0, !PT ;  /* 0x7ffffffc03057812 */ /* 0x000fe200078ec0ff */
[----:B------:R-:W-:-:S07]  /*3e90*/  IMAD.MOV.U32 R0, RZ, RZ, RZ ;  /* 0x000000ffff007224 */ /* 0x000fce00078e00ff */
.L_x_165:
[C---:B------:R-:W-:Y:S02]  /*3ea0*/  IMAD R11, R0.reuse, 0x80, R16 ;  /* 0x00000080000b7824 */ /* 0x040fe400078e0210 */
[----:B------:R-:W-:Y:S02]  /*3eb0*/  VIADD R0, R0, 0x4 ;  /* 0x0000000400007836 */ /* 0x000fe40000000000 */
[C---:B0-----:R-:W-:Y:S01]  /*3ec0*/  VIADD R3, R11.reuse, 0x80 ;  /* 0x000000800b037836 */ /* 0x041fe20000000000 */
[C---:B------:R-:W-:Y:S01]  /*3ed0*/  IADD3 R7, PT, PT, R11.reuse, 0x100, RZ ;  /* 0x000001000b077810 */ /* 0x040fe20007ffe0ff */
[C---:B------:R-:W-:Y:S01]  /*3ee0*/  VIADD R9, R11.reuse, 0x180 ;  /* 0x000001800b097836 */ /* 0x040fe20000000000 */
[-C--:B------:R-:W-:Y:S02]  /*3ef0*/  ISETP.GE.AND P1, PT, R11, R18.reuse, PT ;  /* 0x000000120b00720c */ /* 0x080fe40003f26270 */
[-C--:B------:R-:W-:Y:S01]  /*3f00*/  ISETP.GE.AND P2, PT, R3, R18.reuse, PT ;  /* 0x000000120300720c */ /* 0x080fe20003f46270 */
[----:B------:R-:W-:Y:S01]  /*3f10*/  IMAD.WIDE R2, R11, 0x4, R20 ;  /* 0x000000040b027825 */ /* 0x000fe200078e0214 */
[----:B------:R-:W-:-:S02]  /*3f20*/  ISETP.GE.AND P3, PT, R7, R18, PT ;  /* 0x000000120700720c */ /* 0x000fc40003f66270 */
[----:B------:R-:W-:-:S07]  /*3f30*/  ISETP.GE.AND P4, PT, R9, R18, PT ;  /* 0x000000120900720c */ /* 0x000fce0003f86270 */
[----:B------:R0:W-:Y:S01]  /*3f40*/  @!P1 STG.E desc[UR6][R2.64], RZ ;  /* 0x000000ff02009986 */ /* 0x0001e2000c101906 */
[----:B------:R-:W-:-:S03]  /*3f50*/  ISETP.NE.AND P1, PT, R0, R5, PT ;  /* 0x000000050000720c */ /* 0x000fc60003f25270 */
[----:B------:R0:W-:Y:S04]  /*3f60*/  @!P2 STG.E desc[UR6][R2.64+0x200], RZ ;  /* 0x000200ff0200a986 */ /* 0x0001e8000c101906 */
[----:B------:R0:W-:Y:S04]  /*3f70*/  @!P3 STG.E desc[UR6][R2.64+0x400], RZ ;  /* 0x000400ff0200b986 */ /* 0x0001e8000c101906 */
[----:B------:R0:W-:Y:S02]  /*3f80*/  @!P4 STG.E desc[UR6][R2.64+0x600], RZ ;  /* 0x000600ff0200c986 */ /* 0x0001e4000c101906 */
[----:B------:R-:W-:Y:S05]  /*3f90*/  @P1 BRA `(.L_x_165) ;  /* 0xfffffffc00c01947 */ /* 0x000fea000383ffff */
.L_x_164:
[----:B------:R-:W-:Y:S05]  /*3fa0*/  @!P0 EXIT ;  /* 0x000000000000894d */ /* 0x000fea0003800000 */
[----:B------:R-:W-:-:S05]  /*3fb0*/  UMOV UR4, URZ ;  /* 0x000000ff00047c82 */ /* 0x000fca0008000000 */
.L_x_166:
[----:B0-----:R-:W-:Y:S01]  /*3fc0*/  IMAD R3, R5, 0x80, R16 ;  /* 0x0000008005037824 */ /* 0x001fe200078e0210 */
[----:B------:R-:W-:-:S04]  /*3fd0*/  UIADD3 UR4, UPT, UPT, UR4, 0x1, URZ ;  /* 0x0000000104047890 */ /* 0x000fc8000fffe0ff */
[----:B------:R-:W-:-:S13]  /*3fe0*/  ISETP.GE.AND P0, PT, R3, R18, PT ;  /* 0x000000120300720c */ /* 0x000fda0003f06270 */
[----:B------:R-:W-:-:S05]  /*3ff0*/  @!P0 IMAD.WIDE R2, R3, 0x4, R20 ;  /* 0x0000000403028825 */ /* 0x000fca00078e0214 */
[----:B------:R0:W-:Y:S01]  /*4000*/  @!P0 STG.E desc[UR6][R2.64], RZ ;  /* 0x000000ff02008986 */ /* 0x0001e2000c101906 */
[----:B------:R-:W-:-:S13]  /*4010*/  ISETP.NE.AND P0, PT, R4, UR4, PT ;  /* 0x0000000404007c0c */ /* 0x000fda000bf05270 */
[----:B0-----:R-:W-:Y:S05]  /*4020*/  @!P0 EXIT ;  /* 0x000000000000894d */ /* 0x001fea0003800000 */
[----:B------:R-:W-:Y:S01]  /*4030*/  VIADD R5, R5, 0x1 ;  /* 0x0000000105057836 */ /* 0x000fe20000000000 */
[----:B------:R-:W-:Y:S06]  /*4040*/  BRA `(.L_x_166) ;  /* 0xfffffffc00dc7947 */ /* 0x000fec000383ffff */
.L_x_167:
        /* <DEDUP_REMOVED lines=11> */
.L_x_176:


//--------------------- .text._ZN3cub18CUB_300001_SM_10006detail8for_each13static_kernelINS2_12policy_hub_t12policy_500_tElN6thrust24THRUST_300001_SM_1000_NS8cuda_cub10__tabulate7functorINS7_6detail15normal_iteratorINS7_10device_ptrIiEEEENS7_6system6detail7generic6detail22compute_sequence_valueIivEElEEEEvT0_T1_ --------------------------
	.section	.text._ZN3cub18CUB_300001_SM_10006detail8for_each13static_kernelINS2_12policy_hub_t12policy_500_tElN6thrust24THRUST_300001_SM_1000_NS8cuda_cub10__tabulate7functorINS7_6detail15normal_iteratorINS7_10device_ptrIiEEEENS7_6system6detail7generic6detail22compute_sequence_valueIivEElEEEEvT0_T1_,"ax",@progbits
	.align	128
        .global         _ZN3cub18CUB_300001_SM_10006detail8for_each13static_kernelINS2_12policy_hub_t12policy_500_tElN6thrust24THRUST_300001_SM_1000_NS8cuda_cub10__tabulate7functorINS7_6detail15normal_iteratorINS7_10device_ptrIiEEEENS7_6system6detail7generic6detail22compute_sequence_valueIivEElEEEEvT0_T1_
        .type           _ZN3cub18CUB_300001_SM_10006detail8for_each13static_kernelINS2_12policy_hub_t12policy_500_tElN6thrust24THRUST_300001_SM_1000_NS8cuda_cub10__tabulate7functorINS7_6detail15normal_iteratorINS7_10device_ptrIiEEEENS7_6system6detail7generic6detail22compute_sequence_valueIivEElEEEEvT0_T1_,@function
        .size           _ZN3cub18CUB_300001_SM_10006detail8for_each13static_kernelINS2_12policy_hub_t12policy_500_tElN6thrust24THRUST_300001_SM_1000_NS8cuda_cub10__tabulate7functorINS7_6detail15normal_iteratorINS7_10device_ptrIiEEEENS7_6system6detail7generic6detail22compute_sequence_valueIivEElEEEEvT0_T1_,(.L_x_177 - _ZN3cub18CUB_300001_SM_10006detail8for_each13static_kernelINS2_12policy_hub_t12policy_500_tElN6thrust24THRUST_300001_SM_1000_NS8cuda_cub10__tabulate7functorINS7_6detail15normal_iteratorINS7_10device_ptrIiEEEENS7_6system6detail7generic6detail22compute_sequence_valueIivEElEEEEvT0_T1_)
        .other          _ZN3cub18CUB_300001_SM_10006detail8for_each13static_kernelINS2_12policy_hub_t12policy_500_tElN6thrust24THRUST_300001_SM_1000_NS8cuda_cub10__tabulate7functorINS7_6detail15normal_iteratorINS7_10device_ptrIiEEEENS7_6system6detail7generic6detail22compute_sequence_valueIivEElEEEEvT0_T1_,@"STO_CUDA_ENTRY STV_DEFAULT"
_ZN3cub18CUB_300001_SM_10006detail8for_each13static_kernelINS2_12policy_hub_t12policy_500_tElN6thrust24THRUST_300001_SM_1000_NS8cuda_cub10__tabulate7functorINS7_6detail15normal_iteratorINS7_10device_ptrIiEEEENS7_6system6detail7generic6detail22compute_sequence_valueIivEElEEEEvT0_T1_:
.text._ZN3cub18CUB_300001_SM_10006detail8for_each13static_kernelINS2_12policy_hub_t12policy_500_tElN6thrust24THRUST_300001_SM_1000_NS8cuda_cub10__tabulate7functorINS7_6detail15normal_iteratorINS7_10device_ptrIiEEEENS7_6system6detail7generic6detail22compute_sequence_valueIivEElEEEEvT0_T1_:
[----:B------:R-:W-:Y:S08]  /*0000*/  LDC R1, c[0x0][0x37c] ;  /* 0x0000df00ff017b82 */ /* 0x000ff00000000800 */
[----:B------:R-:W0:Y:S01]  /*0010*/  S2UR UR4, SR_CTAID.X ;  /* 0x00000000000479c3 */ /* 0x000e220000002500 */
[----:B------:R-:W1:Y:S01]  /*0020*/  LDCU.64 UR6, c[0x0][0x380] ;  /* 0x00007000ff0677ac */ /* 0x000e620008000a00 */
[----:B------:R-:W2:Y:S01]  /*0030*/  LDCU.64 UR8, c[0x0][0x358] ;  /* 0x00006b00ff0877ac */ /* 0x000ea20008000a00 */
[----:B0-----:R-:W-:-:S04]  /*0040*/  UIMAD.WIDE.U32 UR4, UR4, 0x200, URZ ;  /* 0x00000200040478a5 */ /* 0x001fc8000f8e00ff */
[----:B-1----:R-:W-:-:S04]  /*0050*/  UIADD3 UR6, UP0, UPT, -UR4, UR6, URZ ;  /* 0x0000000604067290 */ /* 0x002fc8000ff1e1ff */
[----:B------:R-:W-:Y:S02]  /*0060*/  UIADD3.X UR7, UPT, UPT, ~UR5, UR7, URZ, UP0, !UPT ;  /* 0x0000000705077290 */ /* 0x000fe400087fe5ff */
[----:B------:R-:W-:-:S04]  /*0070*/  UISETP.GE.U32.AND UP0, UPT, UR6, 0x200, UPT ;  /* 0x000002000600788c */ /* 0x000fc8000bf06070 */
[----:B------:R-:W-:-:S09]  /*0080*/  UISETP.GE.AND.EX UP0, UPT, UR7, URZ, UPT, UP0 ;  /* 0x000000ff0700728c */ /* 0x000fd2000bf06300 */
[----:B--2---:R-:W-:Y:S05]  /*0090*/  BRA.U !UP0, `(.L_x_168) ;  /* 0x0000000108347547 */ /* 0x004fea000b800000 */
[----:B------:R-:W0:Y:S01]  /*00a0*/  S2R R0, SR_TID.X ;  /* 0x0000000000007919 */ /* 0x000e220000002100 */
[----:B------:R-:W1:Y:S01]  /*00b0*/  LDC.64 R6, c[0x0][0x390] ;  /* 0x0000e400ff067b82 */ /* 0x000e620000000a00 */
[----:B------:R-:W2:Y:S01]  /*00c0*/  LDCU.64 UR10, c[0x0][0x388] ;  /* 0x00007100ff0a77ac */ /* 0x000ea20008000a00 */
[----:B0-----:R-:W-:-:S05]  /*00d0*/  IADD3 R5, P0, PT, R0, UR4, RZ ;  /* 0x0000000400057c10 */ /* 0x001fca000ff1e0ff */
[----:B------:R-:W-:Y:S01]  /*00e0*/  IMAD.X R4, RZ, RZ, UR5, P0 ;  /* 0x00000005ff047e24 */ /* 0x000fe200080e06ff */
[C---:B--2---:R-:W-:Y:S01]  /*00f0*/  LEA R2, P0, R5.reuse, UR10, 0x2 ;  /* 0x0000000a05027c11 */ /* 0x044fe2000f8010ff */
[----:B------:R-:W-:-:S03]  /*0100*/  VIADD R0, R5, 0x100 ;  /* 0x0000010005007836 */ /* 0x000fc60000000000 */
[C---:B------:R-:W-:Y:S01]  /*0110*/  LEA.HI.X R3, R5.reuse, UR11, R4, 0x2, P0 ;  /* 0x0000000b05037c11 */ /* 0x040fe200080f1404 */
[-CC-:B-1----:R-:W-:Y:S02]  /*0120*/  IMAD R5, R5, R7.reuse, R6.reuse ;  /* 0x0000000705057224 */ /* 0x182fe400078e0206 */
[----:B------:R-:W-:-:S03]  /*0130*/  IMAD R7, R0, R7, R6 ;  /* 0x0000000700077224 */ /* 0x000fc600078e0206 */
[----:B------:R-:W-:Y:S04]  /*0140*/  STG.E desc[UR8][R2.64], R5 ;  /* 0x0000000502007986 */ /* 0x000fe8000c101908 */
[----:B------:R-:W-:Y:S01]  /*0150*/  STG.E desc[UR8][R2.64+0x400], R7 ;  /* 0x0004000702007986 */ /* 0x000fe2000c101908 */
[----:B------:R-:W-:Y:S05]  /*0160*/  EXIT ;  /* 0x000000000000794d */ /* 0x000fea0003800000 */
.L_x_168:
[----:B------:R-:W0:Y:S01]  /*0170*/  S2R R2, SR_TID.X ;  /* 0x0000000000027919 */ /* 0x000e220000002100 */
[----:B------:R-:W-:Y:S01]  /*0180*/  USHF.R.S32.HI UR7, URZ, 0x1f, UR6 ;  /* 0x0000001fff077899 */ /* 0x000fe20008011406 */
[----:B------:R-:W-:Y:S05]  /*0190*/  BSSY.RECONVERGENT B0, `(.L_x_169) ;  /* 0x0000011000007945 */ /* 0x000fea0003800200 */
[----:B------:R-:W-:Y:S02]  /*01a0*/  IMAD.U32 R3, RZ, RZ, UR7 ;  /* 0x00000007ff037e24 */ /* 0x000fe4000f8e00ff */
[----:B------:R-:W-:Y:S01]  /*01b0*/  IMAD.U32 R4, RZ, RZ, UR7 ;  /* 0x00000007ff047e24 */ /* 0x000fe2000f8e00ff */
[C---:B0-----:R-:W-:Y:S01]  /*01c0*/  ISETP.LT.U32.AND P0, PT, R2.reuse, UR6, PT ;  /* 0x0000000602007c0c */ /* 0x041fe2000bf01070 */
[----:B------:R-:W-:-:S03]  /*01d0*/  VIADD R0, R2, 0x100 ;  /* 0x0000010002007836 */ /* 0x000fc60000000000 */
[----:B------:R-:W-:Y:S02]  /*01e0*/  ISETP.GT.AND.EX P0, PT, R3, RZ, PT, P0 ;  /* 0x000000ff0300720c */ /* 0x000fe40003f04300 */
[----:B------:R-:W-:-:S04]  /*01f0*/  ISETP.LT.U32.AND P1, PT, R0, UR6, PT ;  /* 0x0000000600007c0c */ /* 0x000fc8000bf21070 */
[----:B------:R-:W-:-:S07]  /*0200*/  ISETP.GT.AND.EX P1, PT, R4, RZ, PT, P1 ;  /* 0x000000ff0400720c */ /* 0x000fce0003f24310 */
[----:B------:R-:W-:Y:S06]  /*0210*/  @!P0 BRA `(.L_x_170) ;  /* 0x0000000000208947 */ /* 0x000fec0003800000 */
[----:B------:R-:W0:Y:S01]  /*0220*/  LDC.64 R6, c[0x0][0x390] ;  /* 0x0000e400ff067b82 */ /* 0x000e220000000a00 */
[----:B------:R-:W1:Y:S01]  /*0230*/  LDCU.64 UR10, c[0x0][0x388] ;  /* 0x00007100ff0a77ac */ /* 0x000e620008000a00 */
[----:B------:R-:W-:-:S05]  /*0240*/  IADD3 R4, P0, PT, R2, UR4, RZ ;  /* 0x0000000402047c10 */ /* 0x000fca000ff1e0ff */
[----:B------:R-:W-:Y:S01]  /*0250*/  IMAD.X R3, RZ, RZ, UR5, P0 ;  /* 0x00000005ff037e24 */ /* 0x000fe200080e06ff */
[----:B-1----:R-:W-:-:S04]  /*0260*/  LEA R2, P0, R4, UR10, 0x2 ;  /* 0x0000000a04027c11 */ /* 0x002fc8000f8010ff */
[C---:B------:R-:W-:Y:S01]  /*0270*/  LEA.HI.X R3, R4.reuse, UR11, R3, 0x2, P0 ;  /* 0x0000000b04037c11 */ /* 0x040fe200080f1403 */
[----:B0-----:R-:W-:-:S05]  /*0280*/  IMAD R7, R4, R7, R6 ;  /* 0x0000000704077224 */ /* 0x001fca00078e0206 */
[----:B------:R0:W-:Y:S03]  /*0290*/  STG.E desc[UR8][R2.64], R7 ;  /* 0x0000000702007986 */ /* 0x0001e6000c101908 */
.L_x_170:
[----:B------:R-:W-:Y:S05]  /*02a0*/  BSYNC.RECONVERGENT B0 ;  /* 0x0000000000007941 */ /* 0x000fea0003800200 */
.L_x_169:
[----:B------:R-:W-:Y:S05]  /*02b0*/  @!P1 EXIT ;  /* 0x000000000000994d */ /* 0x000fea0003800000 */
[----:B------:R-:W1:Y:S01]  /*02c0*/  LDC.64 R4, c[0x0][0x390] ;  /* 0x0000e400ff047b82 */ /* 0x000e620000000a00 */
[----:B------:R-:W2:Y:S01]  /*02d0*/  LDCU.64 UR6, c[0x0][0x388] ;  /* 0x00007100ff0677ac */ /* 0x000ea20008000a00 */
[----:B------:R-:W-:-:S05]  /*02e0*/  IADD3 R0, P0, PT, R0, UR4, RZ ;  /* 0x0000000400007c10 */ /* 0x000fca000ff1e0ff */
[----:B0-----:R-:W-:Y:S01]  /*02f0*/  IMAD.X R3, RZ, RZ, UR5, P0 ;  /* 0x00000005ff037e24 */ /* 0x001fe200080e06ff */
[----:B--2---:R-:W-:-:S04]  /*0300*/  LEA R2, P0, R0, UR6, 0x2 ;  /* 0x0000000600027c11 */ /* 0x004fc8000f8010ff */
[C---:B------:R-:W-:Y:S01]  /*0310*/  LEA.HI.X R3, R0.reuse, UR7, R3, 0x2, P0 ;  /* 0x0000000700037c11 */ /* 0x040fe200080f1403 */
[----:B-1----:R-:W-:-:S05]  /*0320*/  IMAD R5, R0, R5, R4 ;  /* 0x0000000500057224 */ /* 0x002fca00078e0204 */
[----:B------:R-:W-:Y:S01]  /*0330*/  STG.E desc[UR8][R2.64], R5 ;  /* 0x0000000502007986 */ /* 0x000fe2000c101908 */
[----:B------:R-:W-:Y:S05]  /*0340*/  EXIT ;  /* 0x000000000000794d */ /* 0x000fea0003800000 */
.L_x_171:
        /* <DEDUP_REMOVED lines=11> */
.L_x_177:


//--------------------- .text._ZN3cub18CUB_300001_SM_10006detail8for_each13static_kernelINS2_12policy_hub_t12policy_500_tEmN6thrust24THRUST_300001_SM_1000_NS8cuda_cub20__uninitialized_fill7functorINS7_10device_ptrIiEEiEEEEvT0_T1_ --------------------------
	.section	.text._ZN3cub18CUB_300001_SM_10006detail8for_each13static_kernelINS2_12policy_hub_t12policy_500_tEmN6thrust24THRUST_300001_SM_1000_NS8cuda_cub20__uninitialized_fill7functorINS7_10device_ptrIiEEiEEEEvT0_T1_,"ax",@progbits
	.align	128
        .global         _ZN3cub18CUB_300001_SM_10006detail8for_each13static_kernelINS2_12policy_hub_t12policy_500_tEmN6thrust24THRUST_300001_SM_1000_NS8cuda_cub20__uninitialized_fill7functorINS7_10device_ptrIiEEiEEEEvT0_T1_
        .type           _ZN3cub18CUB_300001_SM_10006detail8for_each13static_kernelINS2_12policy_hub_t12policy_500_tEmN6thrust24THRUST_300001_SM_1000_NS8cuda_cub20__uninitialized_fill7functorINS7_10device_ptrIiEEiEEEEvT0_T1_,@function
        .size           _ZN3cub18CUB_300001_SM_10006detail8for_each13static_kernelINS2_12policy_hub_t12policy_500_tEmN6thrust24THRUST_300001_SM_1000_NS8cuda_cub20__uninitialized_fill7functorINS7_10device_ptrIiEEiEEEEvT0_T1_,(.L_x_178 - _ZN3cub18CUB_300001_SM_10006detail8for_each13static_kernelINS2_12policy_hub_t12policy_500_tEmN6thrust24THRUST_300001_SM_1000_NS8cuda_cub20__uninitialized_fill7functorINS7_10device_ptrIiEEiEEEEvT0_T1_)
        .other          _ZN3cub18CUB_300001_SM_10006detail8for_each13static_kernelINS2_12policy_hub_t12policy_500_tEmN6thrust24THRUST_300001_SM_1000_NS8cuda_cub20__uninitialized_fill7functorINS7_10device_ptrIiEEiEEEEvT0_T1_,@"STO_CUDA_ENTRY STV_DEFAULT"
_ZN3cub18CUB_300001_SM_10006detail8for_each13static_kernelINS2_12policy_hub_t12policy_500_tEmN6thrust24THRUST_300001_SM_1000_NS8cuda_cub20__uninitialized_fill7functorINS7_10device_ptrIiEEiEEEEvT0_T1_:
.text._ZN3cub18CUB_300001_SM_10006detail8for_each13static_kernelINS2_12policy_hub_t12policy_500_tEmN6thrust24THRUST_300001_SM_1000_NS8cuda_cub20__uninitialized_fill7functorINS7_10device_ptrIiEEiEEEEvT0_T1_:
        /* <DEDUP_REMOVED lines=8> */
[----:B------:R-:W-:-:S09]  /*0080*/  UISETP.GE.U32.AND.EX UP0, UPT, UR7, URZ, UPT, UP0 ;  /* 0x000000ff0700728c */ /* 0x000fd2000bf06100 */
[----:B--2---:R-:W-:Y:S05]  /*0090*/  BRA.U !UP0, `(.L_x_172) ;  /* 0x0000000108287547 */ /* 0x004fea000b800000 */
[----:B------:R-:W0:Y:S01]  /*00a0*/  S2R R0, SR_TID.X ;  /* 0x0000000000007919 */ /* 0x000e220000002100 */
[----:B------:R-:W1:Y:S01]  /*00b0*/  LDCU.64 UR6, c[0x0][0x388] ;  /* 0x00007100ff0677ac */ /* 0x000e620008000a00 */
[----:B------:R-:W2:Y:S01]  /*00c0*/  LDC R5, c[0x0][0x390] ;  /* 0x0000e400ff057b82 */ /* 0x000ea20000000800 */
[----:B0-----:R-:W-:-:S05]  /*00d0*/  IADD3 R0, P0, PT, R0, UR4, RZ ;  /* 0x0000000400007c10 */ /* 0x001fca000ff1e0ff */
[----:B------:R-:W-:Y:S01]  /*00e0*/  IMAD.X R3, RZ, RZ, UR5, P0 ;  /* 0x00000005ff037e24 */ /* 0x000fe200080e06ff */
[----:B-1----:R-:W-:-:S04]  /*00f0*/  LEA R2, P0, R0, UR6, 0x2 ;  /* 0x0000000600027c11 */ /* 0x002fc8000f8010ff */
[----:B------:R-:W-:-:S05]  /*0100*/  LEA.HI.X R3, R0, UR7, R3, 0x2, P0 ;  /* 0x0000000700037c11 */ /* 0x000fca00080f1403 */
[----:B--2---:R-:W-:Y:S04]  /*0110*/  STG.E desc[UR8][R2.64], R5 ;  /* 0x0000000502007986 */ /* 0x004fe8000c101908 */
[----:B------:R-:W-:Y:S01]  /*0120*/  STG.E desc[UR8][R2.64+0x400], R5 ;  /* 0x0004000502007986 */ /* 0x000fe2000c101908 */
[----:B------:R-:W-:Y:S05]  /*0130*/  EXIT ;  /* 0x000000000000794d */ /* 0x000fea0003800000 */
.L_x_172:
[----:B------:R-:W0:Y:S01]  /*0140*/  S2R R0, SR_TID.X ;  /* 0x0000000000007919 */ /* 0x000e220000002100 */
[----:B------:R-:W-:Y:S01]  /*0150*/  IMAD.U32 R2, RZ, RZ, UR7 ;  /* 0x00000007ff027e24 */ /* 0x000fe2000f8e00ff */
[----:B------:R-:W1:Y:S01]  /*0160*/  LDCU.64 UR10, c[0x0][0x388] ;  /* 0x00007100ff0a77ac */ /* 0x000e620008000a00 */
[----:B------:R-:W-:Y:S01]  /*0170*/  IMAD.U32 R4, RZ, RZ, UR7 ;  /* 0x00000007ff047e24 */ /* 0x000fe2000f8e00ff */
[----:B0-----:R-:W-:-:S04]  /*0180*/  ISETP.LT.U32.AND P0, PT, R0, UR6, PT ;  /* 0x0000000600007c0c */ /* 0x001fc8000bf01070 */
[----:B------:R-:W-:Y:S01]  /*0190*/  ISETP.GT.U32.AND.EX P0, PT, R2, RZ, PT, P0 ;  /* 0x000000ff0200720c */ /* 0x000fe20003f04100 */
[C---:B------:R-:W-:Y:S01]  /*01a0*/  VIADD R2, R0.reuse, 0x100 ;  /* 0x0000010000027836 */ /* 0x040fe20000000000 */
[----:B------:R-:W-:-:S04]  /*01b0*/  IADD3 R0, P2, PT, R0, UR4, RZ ;  /* 0x0000000400007c10 */ /* 0x000fc8000ff5e0ff */
[----:B------:R-:W-:Y:S01]  /*01c0*/  ISETP.LT.U32.AND P1, PT, R2, UR6, PT ;  /* 0x0000000602007c0c */ /* 0x000fe2000bf21070 */
[----:B------:R-:W-:Y:S01]  /*01d0*/  IMAD.X R3, RZ, RZ, UR5, P2 ;  /* 0x00000005ff037e24 */ /* 0x000fe200090e06ff */
[----:B-1----:R-:W-:Y:S02]  /*01e0*/  LEA R2, P2, R0, UR10, 0x2 ;  /* 0x0000000a00027c11 */ /* 0x002fe4000f8410ff */
[----:B------:R-:W-:Y:S02]  /*01f0*/  ISETP.GT.U32.AND.EX P1, PT, R4, RZ, PT, P1 ;  /* 0x000000ff0400720c */ /* 0x000fe40003f24110 */
[----:B------:R-:W-:Y:S01]  /*0200*/  LEA.HI.X R3, R0, UR11, R3, 0x2, P2 ;  /* 0x0000000b00037c11 */ /* 0x000fe200090f1403 */
[----:B------:R-:W0:Y:S04]  /*0210*/  @P0 LDC R5, c[0x0][0x390] ;  /* 0x0000e400ff050b82 */ /* 0x000e280000000800 */
[----:B0-----:R0:W-:Y:S06]  /*0220*/  @P0 STG.E desc[UR8][R2.64], R5 ;  /* 0x0000000502000986 */ /* 0x0011ec000c101908 */
[----:B------:R-:W-:Y:S05]  /*0230*/  @!P1 EXIT ;  /* 0x000000000000994d */ /* 0x000fea0003800000 */
[----:B0-----:R-:W0:Y:S02]  /*0240*/  LDC R5, c[0x0][0x390] ;  /* 0x0000e400ff057b82 */ /* 0x001e240000000800 */
[----:B0-----:R-:W-:Y:S01]  /*0250*/  STG.E desc[UR8][R2.64+0x400], R5 ;  /* 0x0004000502007986 */ /* 0x001fe2000c101908 */
[----:B------:R-:W-:Y:S05]  /*0260*/  EXIT ;  /* 0x000000000000794d */ /* 0x000fea0003800000 */
.L_x_173:
        /* <DEDUP_REMOVED lines=9> */
.L_x_178:


//--------------------- .text._ZN3cub18CUB_300001_SM_10006detail11EmptyKernelIvEEvv --------------------------
	.section	.text._ZN3cub18CUB_300001_SM_10006detail11EmptyKernelIvEEvv,"ax",@progbits
	.align	128
        .global         _ZN3cub18CUB_300001_SM_10006detail11EmptyKernelIvEEvv
        .type           _ZN3cub18CUB_300001_SM_10006detail11EmptyKernelIvEEvv,@function
        .size           _ZN3cub18CUB_300001_SM_10006detail11EmptyKernelIvEEvv,(.L_x_179 - _ZN3cub18CUB_300001_SM_10006detail11EmptyKernelIvEEvv)
        .other          _ZN3cub18CUB_300001_SM_10006detail11EmptyKernelIvEEvv,@"STO_CUDA_ENTRY STV_DEFAULT"
_ZN3cub18CUB_300001_SM_10006detail11EmptyKernelIvEEvv:
.text._ZN3cub18CUB_300001_SM_10006detail11EmptyKernelIvEEvv:
[----:B------:R-:W-:Y:S01]  /*0000*/  LDC R1, c[0x0][0x37c] ;  /* 0x0000df00ff017b82 */ /* 0x000fe20000000800 */
[----:B------:R-:W-:Y:S05]  /*0010*/  EXIT ;  /* 0x000000000000794d */ /* 0x000fea0003800000 */
.L_x_174:
        /* <DEDUP_REMOVED lines=14> */
.L_x_179:


//--------------------- .nv.shared.reserved.0     --------------------------
	.section	.nv.shared.reserved.0,"aw",@nobits
	.weak		__nv_reservedSMEM_offset_0_alias
	.size		__nv_reservedSMEM_offset_0_alias, 0, 64
	.other		__nv_reservedSMEM_offset_0_alias,@"STO_CUDA_RESERVED_SHARED STV_DEFAULT"
__nv_reservedSMEM_offset_0_alias:
	.zero		0
	.zero		64


//--------------------- .nv.global                --------------------------
	.section	.nv.global,"aw",@nobits
.nv.global:
	.type		_ZN34_INTERNAL_f4e9951c_4_k_cu_555e54ad6thrust24THRUST_300001_SM_1000_NS12placeholders2_8E,@object
	.size		_ZN34_INTERNAL_f4e9951c_4_k_cu_555e54ad6thrust24THRUST_300001_SM_1000_NS12placeholders2_8E,(_ZN34_INTERNAL_f4e9951c_4_k_cu_555e54ad4cuda3std3__436_GLOBAL__N__f4e9951c_4_k_cu_555e54ad6ignoreE - _ZN34_INTERNAL_f4e9951c_4_k_cu_555e54ad6thrust24THRUST_300001_SM_1000_NS12placeholders2_8E)
_ZN34_INTERNAL_f4e9951c_4_k_cu_555e54ad6thrust24THRUST_300001_SM_1000_NS12placeholders2_8E:
	.zero		1
	.type		_ZN34_INTERNAL_f4e9951c_4_k_cu_555e54ad4cuda3std3__436_GLOBAL__N__f4e9951c_4_k_cu_555e54ad6ignoreE,@object
	.size		_ZN34_INTERNAL_f4e9951c_4_k_cu_555e54ad4cuda3std3__436_GLOBAL__N__f4e9951c_4_k_cu_555e54ad6ignoreE,(_ZN34_INTERNAL_f4e9951c_4_k_cu_555e54ad4cuda3std6ranges3__45__cpo4dataE - _ZN34_INTERNAL_f4e9951c_4_k_cu_555e54ad4cuda3std3__436_GLOBAL__N__f4e9951c_4_k_cu_555e54ad6ignoreE)
_ZN34_INTERNAL_f4e9951c_4_k_cu_555e54ad4cuda3std3__436_GLOBAL__N__f4e9951c_4_k_cu_555e54ad6ignoreE:
	.zero		1
	.type		_ZN34_INTERNAL_f4e9951c_4_k_cu_555e54ad4cuda3std6ranges3__45__cpo4dataE,@object
	.size		_ZN34_INTERNAL_f4e9951c_4_k_cu_555e54ad4cuda3std6ranges3__45__cpo4dataE,(_ZN34_INTERNAL_f4e9951c_4_k_cu_555e54ad6thrust24THRUST_300001_SM_1000_NS6system3cpp3parE - _ZN34_INTERNAL_f4e9951c_4_k_cu_555e54ad4cuda3std6ranges3__45__cpo4dataE)
_ZN34_INTERNAL_f4e9951c_4_k_cu_555e54ad4cuda3std6ranges3__45__cpo4dataE:
	.zero		1
	.type		_ZN34_INTERNAL_f4e9951c_4_k_cu_555e54ad6thrust24THRUST_300001_SM_1000_NS6system3cpp3parE,@object
	.size		_ZN34_INTERNAL_f4e9951c_4_k_cu_555e54ad6thrust24THRUST_300001_SM_1000_NS6system3cpp3parE,(_ZN34_INTERNAL_f4e9951c_4_k_cu_555e54ad4cuda3std3__45__cpo5beginE - _ZN34_INTERNAL_f4e9951c_4_k_cu_555e54ad6thrust24THRUST_300001_SM_1000_NS6system3cpp3parE)
_ZN34_INTERNAL_f4e9951c_4_k_cu_555e54ad6thrust24THRUST_300001_SM_1000_NS6system3cpp3parE:
	.zero		1
	.type		_ZN34_INTERNAL_f4e9951c_4_k_cu_555e54ad4cuda3std3__45__cpo5beginE,@object
	.size		_ZN34_INTERNAL_f4e9951c_4_k_cu_555e54ad4cuda3std3__45__cpo5beginE,(_ZN34_INTERNAL_f4e9951c_4_k_cu_555e54ad4cuda3std6ranges3__45__cpo5beginE - _ZN34_INTERNAL_f4e9951c_4_k_cu_555e54ad4cuda3std3__45__cpo5beginE)
_ZN34_INTERNAL_f4e9951c_4_k_cu_555e54ad4cuda3std3__45__cpo5beginE:
	.zero		1
	.type		_ZN34_INTERNAL_f4e9951c_4_k_cu_555e54ad4cuda3std6ranges3__45__cpo5beginE,@object
	.size		_ZN34_INTERNAL_f4e9951c_4_k_cu_555e54ad4cuda3std6ranges3__45__cpo5beginE,(_ZN34_INTERNAL_f4e9951c_4_k_cu_555e54ad6thrust24THRUST_300001_SM_1000_NS6deviceE - _ZN34_INTERNAL_f4e9951c_4_k_cu_555e54ad4cuda3std6ranges3__45__cpo5beginE)
_ZN34_INTERNAL_f4e9951c_4_k_cu_555e54ad4cuda3std6ranges3__45__cpo5beginE:
	.zero		1
	.type		_ZN34_INTERNAL_f4e9951c_4_k_cu_555e54ad6thrust24THRUST_300001_SM_1000_NS6deviceE,@object
	.size		_ZN34_INTERNAL_f4e9951c_4_k_cu_555e54ad6thrust24THRUST_300001_SM_1000_NS6deviceE,(_ZN34_INTERNAL_f4e9951c_4_k_cu_555e54ad4cuda3std3__47nulloptE - _ZN34_INTERNAL_f4e9951c_4_k_cu_555e54ad6thrust24THRUST_300001_SM_1000_NS6deviceE)
_ZN34_INTERNAL_f4e9951c_4_k_cu_555e54ad6thrust24THRUST_300001_SM_1000_NS6deviceE:
	.zero		1
	.type		_ZN34_INTERNAL_f4e9951c_4_k_cu_555e54ad4cuda3std3__47nulloptE,@object
	.size		_ZN34_INTERNAL_f4e9951c_4_k_cu_555e54ad4cuda3std3__47nulloptE,(_ZN34_INTERNAL_f4e9951c_4_k_cu_555e54ad4cuda3std6ranges3__45__cpo8distanceE - _ZN34_INTERNAL_f4e9951c_4_k_cu_555e54ad4cuda3std3__47nulloptE)
_ZN34_INTERNAL_f4e9951c_4_k_cu_555e54ad4cuda3std3__47nulloptE:
	.zero		1
	.type		_ZN34_INTERNAL_f4e9951c_4_k_cu_555e54ad4cuda3std6ranges3__45__cpo8distanceE,@object
	.size		_ZN34_INTERNAL_f4e9951c_4_k_cu_555e54ad4cuda3std6ranges3__45__cpo8distanceE,(_ZN34_INTERNAL_f4e9951c_4_k_cu_555e54ad6thrust24THRUST_300001_SM_1000_NS12placeholders2_4E - _ZN34_INTERNAL_f4e9951c_4_k_cu_555e54ad4cuda3std6ranges3__45__cpo8distanceE)
_ZN34_INTERNAL_f4e9951c_4_k_cu_555e54ad4cuda3std6ranges3__45__cpo8distanceE:
	.zero		1
	.type		_ZN34_INTERNAL_f4e9951c_4_k_cu_555e54ad6thrust24THRUST_300001_SM_1000_NS12placeholders2_4E,@object
	.size		_ZN34_INTERNAL_f4e9951c_4_k_cu_555e54ad6thrust24THRUST_300001_SM_1000_NS12placeholders2_4E,(_ZN34_INTERNAL_f4e9951c_4_k_cu_555e54ad4cuda3std3__45__cpo6rbeginE - _ZN34_INTERNAL_f4e9951c_4_k_cu_555e54ad6thrust24THRUST_300001_SM_1000_NS12placeholders2_4E)
_ZN34_INTERNAL_f4e9951c_4_k_cu_555e54ad6thrust24THRUST_300001_SM_1000_NS12placeholders2_4E:
	.zero		1
	.type		_ZN34_INTERNAL_f4e9951c_4_k_cu_555e54ad4cuda3std3__45__cpo6rbeginE,@object
	.size		_ZN34_INTERNAL_f4e9951c_4_k_cu_555e54ad4cuda3std3__45__cpo6rbeginE,(_ZN34_INTERNAL_f4e9951c_4_k_cu_555e54ad4cuda3std6ranges3__45__cpo7advanceE - _ZN34_INTERNAL_f4e9951c_4_k_cu_555e54ad4cuda3std3__45__cpo6rbeginE)
_ZN34_INTERNAL_f4e9951c_4_k_cu_555e54ad4cuda3std3__45__cpo6rbeginE:
	.zero		1
	.type		_ZN34_INTERNAL_f4e9951c_4_k_cu_555e54ad4cuda3std6ranges3__45__cpo7advanceE,@object
	.size		_ZN34_INTERNAL_f4e9951c_4_k_cu_555e54ad4cuda3std6ranges3__45__cpo7advanceE,(_ZN34_INTERNAL_f4e9951c_4_k_cu_555e54ad6thrust24THRUST_300001_SM_1000_NS12placeholders3_10E - _ZN34_INTERNAL_f4e9951c_4_k_cu_555e54ad4cuda3std6ranges3__45__cpo7advanceE)
_ZN34_INTERNAL_f4e9951c_4_k_cu_555e54ad4cuda3std6ranges3__45__cpo7advanceE:
	.zero		1
	.type		_ZN34_INTERNAL_f4e9951c_4_k_cu_555e54ad6thrust24THRUST_300001_SM_1000_NS12placeholders3_10E,@object
	.size		_ZN34_INTERNAL_f4e9951c_4_k_cu_555e54ad6thrust24THRUST_300001_SM_1000_NS12placeholders3_10E,(_ZN34_INTERNAL_f4e9951c_4_k_cu_555e54ad4cuda3std3__48in_placeE - _ZN34_INTERNAL_f4e9951c_4_k_cu_555e54ad6thrust24THRUST_300001_SM_1000_NS12placeholders3_10E)
_ZN34_INTERNAL_f4e9951c_4_k_cu_555e54ad6thrust24THRUST_300001_SM_1000_NS12placeholders3_10E:
	.zero		1
	.type		_ZN34_INTERNAL_f4e9951c_4_k_cu_555e54ad4cuda3std3__48in_placeE,@object
	.size		_ZN34_INTERNAL_f4e9951c_4_k_cu_555e54ad4cuda3std3__48in_placeE,(_ZN34_INTERNAL_f4e9951c_4_k_cu_555e54ad4cuda3std6ranges3__45__cpo4sizeE - _ZN34_INTERNAL_f4e9951c_4_k_cu_555e54ad4cuda3std3__48in_placeE)
_ZN34_INTERNAL_f4e9951c_4_k_cu_555e54ad4cuda3std3__48in_placeE:
	.zero		1
	.type		_ZN34_INTERNAL_f4e9951c_4_k_cu_555e54ad4cuda3std6ranges3__45__cpo4sizeE,@object
	.size		_ZN34_INTERNAL_f4e9951c_4_k_cu_555e54ad4cuda3std6ranges3__45__cpo4sizeE,(_ZN34_INTERNAL_f4e9951c_4_k_cu_555e54ad6thrust24THRUST_300001_SM_1000_NS12placeholders2_2E - _ZN34_INTERNAL_f4e9951c_4_k_cu_555e54ad4cuda3std6ranges3__45__cpo4sizeE)
_ZN34_INTERNAL_f4e9951c_4_k_cu_555e54ad4cuda3std6ranges3__45__cpo4sizeE:
	.zero		1
	.type		_ZN34_INTERNAL_f4e9951c_4_k_cu_555e54ad6thrust24THRUST_300001_SM_1000_NS12placeholders2_2E,@object
	.size		_ZN34_INTERNAL_f4e9951c_4_k_cu_555e54ad6thrust24THRUST_300001_SM_1000_NS12placeholders2_2E,(_ZN34_INTERNAL_f4e9951c_4_k_cu_555e54ad4cuda3std3__45__cpo6cbeginE - _ZN34_INTERNAL_f4e9951c_4_k_cu_555e54ad6thrust24THRUST_300001_SM_1000_NS12placeholders2_2E)
_ZN34_INTERNAL_f4e9951c_4_k_cu_555e54ad6thrust24THRUST_300001_SM_1000_NS12placeholders2_2E:
	.zero		1
	.type		_ZN34_INTERNAL_f4e9951c_4_k_cu_555e54ad4cuda3std3__45__cpo6cbeginE,@object
	.size		_ZN34_INTERNAL_f4e9951c_4_k_cu_555e54ad4cuda3std3__45__cpo6cbeginE,(_ZN34_INTERNAL_f4e9951c_4_k_cu_555e54ad4cuda3std6ranges3__45__cpo6cbeginE - _ZN34_INTERNAL_f4e9951c_4_k_cu_555e54ad4cuda3std3__45__cpo6cbeginE)
_ZN34_INTERNAL_f4e9951c_4_k_cu_555e54ad4cuda3std3__45__cpo6cbeginE:
	.zero		1
	.type		_ZN34_INTERNAL_f4e9951c_4_k_cu_555e54ad4cuda3std6ranges3__45__cpo6cbeginE,@object
	.size		_ZN34_INTERNAL_f4e9951c_4_k_cu_555e54ad4cuda3std6ranges3__45__cpo6cbeginE,(_ZN34_INTERNAL_f4e9951c_4_k_cu_555e54ad6thrust24THRUST_300001_SM_1000_NS12placeholders2_6E - _ZN34_INTERNAL_f4e9951c_4_k_cu_555e54ad4cuda3std6ranges3__45__cpo6cbeginE)
_ZN34_INTERNAL_f4e9951c_4_k_cu_555e54ad4cuda3std6ranges3__45__cpo6cbeginE:
	.zero		1
	.type		_ZN34_INTERNAL_f4e9951c_4_k_cu_555e54ad6thrust24THRUST_300001_SM_1000_NS12placeholders2_6E,@object
	.size		_ZN34_INTERNAL_f4e9951c_4_k_cu_555e54ad6thrust24THRUST_300001_SM_1000_NS12placeholders2_6E,(_ZN34_INTERNAL_f4e9951c_4_k_cu_555e54ad4cuda3std3__45__cpo7crbeginE - _ZN34_INTERNAL_f4e9951c_4_k_cu_555e54ad6thrust24THRUST_300001_SM_1000_NS12placeholders2_6E)
_ZN34_INTERNAL_f4e9951c_4_k_cu_555e54ad6thrust24THRUST_300001_SM_1000_NS12placeholders2_6E:
	.zero		1
	.type		_ZN34_INTERNAL_f4e9951c_4_k_cu_555e54ad4cuda3std3__45__cpo7crbeginE,@object
	.size		_ZN34_INTERNAL_f4e9951c_4_k_cu_555e54ad4cuda3std3__45__cpo7crbeginE,(_ZN34_INTERNAL_f4e9951c_4_k_cu_555e54ad4cuda3std6ranges3__45__cpo4nextE - _ZN34_INTERNAL_f4e9951c_4_k_cu_555e54ad4cuda3std3__45__cpo7crbeginE)
_ZN34_INTERNAL_f4e9951c_4_k_cu_555e54ad4cuda3std3__45__cpo7crbeginE:
	.zero		1
	.type		_ZN34_INTERNAL_f4e9951c_4_k_cu_555e54ad4cuda3std6ranges3__45__cpo4nextE,@object
	.size		_ZN34_INTERNAL_f4e9951c_4_k_cu_555e54ad4cuda3std6ranges3__45__cpo4nextE,(_ZN34_INTERNAL_f4e9951c_4_k_cu_555e54ad4cuda3std6ranges3__45__cpo4swapE - _ZN34_INTERNAL_f4e9951c_4_k_cu_555e54ad4cuda3std6ranges3__45__cpo4nextE)
_ZN34_INTERNAL_f4e9951c_4_k_cu_555e54ad4cuda3std6ranges3__45__cpo4nextE:
	.zero		1
	.type		_ZN34_INTERNAL_f4e9951c_4_k_cu_555e54ad4cuda3std6ranges3__45__cpo4swapE,@object
	.size		_ZN34_INTERNAL_f4e9951c_4_k_cu_555e54ad4cuda3std6ranges3__45__cpo4swapE,(_ZN34_INTERNAL_f4e9951c_4_k_cu_555e54ad6thrust24THRUST_300001_SM_1000_NS8cuda_cub10par_nosyncE - _ZN34_INTERNAL_f4e9951c_4_k_cu_555e54ad4cuda3std6ranges3__45__cpo4swapE)
_ZN34_INTERNAL_f4e9951c_4_k_cu_555e54ad4cuda3std6ranges3__45__cpo4swapE:
	.zero		1
	.type		_ZN34_INTERNAL_f4e9951c_4_k_cu_555e54ad6thrust24THRUST_300001_SM_1000_NS8cuda_cub10par_nosyncE,@object
	.size		_ZN34_INTERNAL_f4e9951c_4_k_cu_555e54ad6thrust24THRUST_300001_SM_1000_NS8cuda_cub10par_nosyncE,(_ZN34_INTERNAL_f4e9951c_4_k_cu_555e54ad6thrust24THRUST_300001_SM_1000_NS3seqE - _ZN34_INTERNAL_f4e9951c_4_k_cu_555e54ad6thrust24THRUST_300001_SM_1000_NS8cuda_cub10par_nosyncE)
_ZN34_INTERNAL_f4e9951c_4_k_cu_555e54ad6thrust24THRUST_300001_SM_1000_NS8cuda_cub10par_nosyncE:
	.zero		1
	.type		_ZN34_INTERNAL_f4e9951c_4_k_cu_555e54ad6thrust24THRUST_300001_SM_1000_NS3seqE,@object
	.size		_ZN34_INTERNAL_f4e9951c_4_k_cu_555e54ad6thrust24THRUST_300001_SM_1000_NS3seqE,(_ZN34_INTERNAL_f4e9951c_4_k_cu_555e54ad4cuda3std3__420unreachable_sentinelE - _ZN34_INTERNAL_f4e9951c_4_k_cu_555e54ad6thrust24THRUST_300001_SM_1000_NS3seqE)
_ZN34_INTERNAL_f4e9951c_4_k_cu_555e54ad6thrust24THRUST_300001_SM_1000_NS3seqE:
	.zero		1
	.type		_ZN34_INTERNAL_f4e9951c_4_k_cu_555e54ad4cuda3std3__420unreachable_sentinelE,@object
	.size		_ZN34_INTERNAL_f4e9951c_4_k_cu_555e54ad4cuda3std3__420unreachable_sentinelE,(_ZN34_INTERNAL_f4e9951c_4_k_cu_555e54ad4cuda3std6ranges3__45__cpo5ssizeE - _ZN34_INTERNAL_f4e9951c_4_k_cu_555e54ad4cuda3std3__420unreachable_sentinelE)
_ZN34_INTERNAL_f4e9951c_4_k_cu_555e54ad4cuda3std3__420unreachable_sentinelE:
	.zero		1
	.type		_ZN34_INTERNAL_f4e9951c_4_k_cu_555e54ad4cuda3std6ranges3__45__cpo5ssizeE,@object
	.size		_ZN34_INTERNAL_f4e9951c_4_k_cu_555e54ad4cuda3std6ranges3__45__cpo5ssizeE,(_ZN34_INTERNAL_f4e9951c_4_k_cu_555e54ad6thrust24THRUST_300001_SM_1000_NS12placeholders2_3E - _ZN34_INTERNAL_f4e9951c_4_k_cu_555e54ad4cuda3std6ranges3__45__cpo5ssizeE)
_ZN34_INTERNAL_f4e9951c_4_k_cu_555e54ad4cuda3std6ranges3__45__cpo5ssizeE:
	.zero		1
	.type		_ZN34_INTERNAL_f4e9951c_4_k_cu_555e54ad6thrust24THRUST_300001_SM_1000_NS12placeholders2_3E,@object
	.size		_ZN34_INTERNAL_f4e9951c_4_k_cu_555e54ad6thrust24THRUST_300001_SM_1000_NS12placeholders2_3E,(_ZN34_INTERNAL_f4e9951c_4_k_cu_555e54ad4cuda3std3__45__cpo4cendE - _ZN34_INTERNAL_f4e9951c_4_k_cu_555e54ad6thrust24THRUST_300001_SM_1000_NS12placeholders2_3E)
_ZN34_INTERNAL_f4e9951c_4_k_cu_555e54ad6thrust24THRUST_300001_SM_1000_NS12placeholders2_3E:
	.zero		1
	.type		_ZN34_INTERNAL_f4e9951c_4_k_cu_555e54ad4cuda3std3__45__cpo4cendE,@object
	.size		_ZN34_INTERNAL_f4e9951c_4_k_cu_555e54ad4cuda3std3__45__cpo4cendE,(_ZN34_INTERNAL_f4e9951c_4_k_cu_555e54ad4cuda3std6ranges3__45__cpo4cendE - _ZN34_INTERNAL_f4e9951c_4_k_cu_555e54ad4cuda3std3__45__cpo4cendE)
_ZN34_INTERNAL_f4e9951c_4_k_cu_555e54ad4cuda3std3__45__cpo4cendE:
	.zero		1
	.type		_ZN34_INTERNAL_f4e9951c_4_k_cu_555e54ad4cuda3std6ranges3__45__cpo4cendE,@object
	.size		_ZN34_INTERNAL_f4e9951c_4_k_cu_555e54ad4cuda3std6ranges3__45__cpo4cendE,(_ZN34_INTERNAL_f4e9951c_4_k_cu_555e54ad6thrust24THRUST_300001_SM_1000_NS12placeholders2_7E - _ZN34_INTERNAL_f4e9951c_4_k_cu_555e54ad4cuda3std6ranges3__45__cpo4cendE)
_ZN34_INTERNAL_f4e9951c_4_k_cu_555e54ad4cuda3std6ranges3__45__cpo4cendE:
	.zero		1
	.type		_ZN34_INTERNAL_f4e9951c_4_k_cu_555e54ad6thrust24THRUST_300001_SM_1000_NS12placeholders2_7E,@object
	.size		_ZN34_INTERNAL_f4e9951c_4_k_cu_555e54ad6thrust24THRUST_300001_SM_1000_NS12placeholders2_7E,(_ZN34_INTERNAL_f4e9951c_4_k_cu_555e54ad4cuda3std3__45__cpo5crendE - _ZN34_INTERNAL_f4e9951c_4_k_cu_555e54ad6thrust24THRUST_300001_SM_1000_NS12placeholders2_7E)
_ZN34_INTERNAL_f4e9951c_4_k_cu_555e54ad6thrust24THRUST_300001_SM_1000_NS12placeholders2_7E:
	.zero		1
	.type		_ZN34_INTERNAL_f4e9951c_4_k_cu_555e54ad4cuda3std3__45__cpo5crendE,@object
	.size		_ZN34_INTERNAL_f4e9951c_4_k_cu_555e54ad4cuda3std3__45__cpo5crendE,(_ZN34_INTERNAL_f4e9951c_4_k_cu_555e54ad4cuda3std6ranges3__45__cpo4prevE - _ZN34_INTERNAL_f4e9951c_4_k_cu_555e54ad4cuda3std3__45__cpo5crendE)
_ZN34_INTERNAL_f4e9951c_4_k_cu_555e54ad4cuda3std3__45__cpo5crendE:
	.zero		1
	.type		_ZN34_INTERNAL_f4e9951c_4_k_cu_555e54ad4cuda3std6ranges3__45__cpo4prevE,@object
	.size		_ZN34_INTERNAL_f4e9951c_4_k_cu_555e54ad4cuda3std6ranges3__45__cpo4prevE,(_ZN34_INTERNAL_f4e9951c_4_k_cu_555e54ad4cuda3std6ranges3__45__cpo9iter_moveE - _ZN34_INTERNAL_f4e9951c_4_k_cu_555e54ad4cuda3std6ranges3__45__cpo4prevE)
_ZN34_INTERNAL_f4e9951c_4_k_cu_555e54ad4cuda3std6ranges3__45__cpo4prevE:
	.zero		1
	.type		_ZN34_INTERNAL_f4e9951c_4_k_cu_555e54ad4cuda3std6ranges3__45__cpo9iter_moveE,@object
	.size		_ZN34_INTERNAL_f4e9951c_4_k_cu_555e54ad4cuda3std6ranges3__45__cpo9iter_moveE,(_ZN34_INTERNAL_f4e9951c_4_k_cu_555e54ad6thrust24THRUST_300001_SM_1000_NS6system6detail10sequential3seqE - _ZN34_INTERNAL_f4e9951c_4_k_cu_555e54ad4cuda3std6ranges3__45__cpo9iter_moveE)
_ZN34_INTERNAL_f4e9951c_4_k_cu_555e54ad4cuda3std6ranges3__45__cpo9iter_moveE:
	.zero		1
	.type		_ZN34_INTERNAL_f4e9951c_4_k_cu_555e54ad6thrust24THRUST_300001_SM_1000_NS6system6detail10sequential3seqE,@object
	.size		_ZN34_INTERNAL_f4e9951c_4_k_cu_555e54ad6thrust24THRUST_300001_SM_1000_NS6system6detail10sequential3seqE,(_ZN34_INTERNAL_f4e9951c_4_k_cu_555e54ad6thrust24THRUST_300001_SM_1000_NS12placeholders2_9E - _ZN34_INTERNAL_f4e9951c_4_k_cu_555e54ad6thrust24THRUST_300001_SM_1000_NS6system6detail10sequential3seqE)
_ZN34_INTERNAL_f4e9951c_4_k_cu_555e54ad6thrust24THRUST_300001_SM_1000_NS6system6detail10sequential3seqE:
	.zero		1
	.type		_ZN34_INTERNAL_f4e9951c_4_k_cu_555e54ad6thrust24THRUST_300001_SM_1000_NS12placeholders2_9E,@object
	.size		_ZN34_INTERNAL_f4e9951c_4_k_cu_555e54ad6thrust24THRUST_300001_SM_1000_NS12placeholders2_9E,(_ZN34_INTERNAL_f4e9951c_4_k_cu_555e54ad4cuda3std3__419piecewise_constructE - _ZN34_INTERNAL_f4e9951c_4_k_cu_555e54ad6thrust24THRUST_300001_SM_1000_NS12placeholders2_9E)
_ZN34_INTERNAL_f4e9951c_4_k_cu_555e54ad6thrust24THRUST_300001_SM_1000_NS12placeholders2_9E:
	.zero		1
	.type		_ZN34_INTERNAL_f4e9951c_4_k_cu_555e54ad4cuda3std3__419piecewise_constructE,@object
	.size		_ZN34_INTERNAL_f4e9951c_4_k_cu_555e54ad4cuda3std3__419piecewise_constructE,(_ZN34_INTERNAL_f4e9951c_4_k_cu_555e54ad4cuda3std6ranges3__45__cpo5cdataE - _ZN34_INTERNAL_f4e9951c_4_k_cu_555e54ad4cuda3std3__419piecewise_constructE)
_ZN34_INTERNAL_f4e9951c_4_k_cu_555e54ad4cuda3std3__419piecewise_constructE:
	.zero		1
	.type		_ZN34_INTERNAL_f4e9951c_4_k_cu_555e54ad4cuda3std6ranges3__45__cpo5cdataE,@object
	.size		_ZN34_INTERNAL_f4e9951c_4_k_cu_555e54ad4cuda3std6ranges3__45__cpo5cdataE,(_ZN34_INTERNAL_f4e9951c_4_k_cu_555e54ad6thrust24THRUST_300001_SM_1000_NS12placeholders2_1E - _ZN34_INTERNAL_f4e9951c_4_k_cu_555e54ad4cuda3std6ranges3__45__cpo5cdataE)
_ZN34_INTERNAL_f4e9951c_4_k_cu_555e54ad4cuda3std6ranges3__45__cpo5cdataE:
	.zero		1
	.type		_ZN34_INTERNAL_f4e9951c_4_k_cu_555e54ad6thrust24THRUST_300001_SM_1000_NS12placeholders2_1E,@object
	.size		_ZN34_INTERNAL_f4e9951c_4_k_cu_555e54ad6thrust24THRUST_300001_SM_1000_NS12placeholders2_1E,(_ZN34_INTERNAL_f4e9951c_4_k_cu_555e54ad4cuda3std3__45__cpo3endE - _ZN34_INTERNAL_f4e9951c_4_k_cu_555e54ad6thrust24THRUST_300001_SM_1000_NS12placeholders2_1E)
_ZN34_INTERNAL_f4e9951c_4_k_cu_555e54ad6thrust24THRUST_300001_SM_1000_NS12placeholders2_1E:
	.zero		1
	.type		_ZN34_INTERNAL_f4e9951c_4_k_cu_555e54ad4cuda3std3__45__cpo3endE,@object
	.size		_ZN34_INTERNAL_f4e9951c_4_k_cu_555e54ad4cuda3std3__45__cpo3endE,(_ZN34_INTERNAL_f4e9951c_4_k_cu_555e54ad4cuda3std6ranges3__45__cpo3endE - _ZN34_INTERNAL_f4e9951c_4_k_cu_555e54ad4cuda3std3__45__cpo3endE)
_ZN34_INTERNAL_f4e9951c_4_k_cu_555e54ad4cuda3std3__45__cpo3endE:
	.zero		1
	.type		_ZN34_INTERNAL_f4e9951c_4_k_cu_555e54ad4cuda3std6ranges3__45__cpo3endE,@object
	.size		_ZN34_INTERNAL_f4e9951c_4_k_cu_555e54ad4cuda3std6ranges3__45__cpo3endE,(_ZN34_INTERNAL_f4e9951c_4_k_cu_555e54ad6thrust24THRUST_300001_SM_1000_NS12placeholders2_5E - _ZN34_INTERNAL_f4e9951c_4_k_cu_555e54ad4cuda3std6ranges3__45__cpo3endE)
_ZN34_INTERNAL_f4e9951c_4_k_cu_555e54ad4cuda3std6ranges3__45__cpo3endE:
	.zero		1
	.type		_ZN34_INTERNAL_f4e9951c_4_k_cu_555e54ad6thrust24THRUST_300001_SM_1000_NS12placeholders2_5E,@object
	.size		_ZN34_INTERNAL_f4e9951c_4_k_cu_555e54ad6thrust24THRUST_300001_SM_1000_NS12placeholders2_5E,(_ZN34_INTERNAL_f4e9951c_4_k_cu_555e54ad4cuda3std3__45__cpo4rendE - _ZN34_INTERNAL_f4e9951c_4_k_cu_555e54ad6thrust24THRUST_300001_SM_1000_NS12placeholders2_5E)
_ZN34_INTERNAL_f4e9951c_4_k_cu_555e54ad6thrust24THRUST_300001_SM_1000_NS12placeholders2_5E:
	.zero		1
	.type		_ZN34_INTERNAL_f4e9951c_4_k_cu_555e54ad4cuda3std3__45__cpo4rendE,@object
	.size		_ZN34_INTERNAL_f4e9951c_4_k_cu_555e54ad4cuda3std3__45__cpo4rendE,(_ZN34_INTERNAL_f4e9951c_4_k_cu_555e54ad4cuda3std6ranges3__45__cpo9iter_swapE - _ZN34_INTERNAL_f4e9951c_4_k_cu_555e54ad4cuda3std3__45__cpo4rendE)
_ZN34_INTERNAL_f4e9951c_4_k_cu_555e54ad4cuda3std3__45__cpo4rendE:
	.zero		1
	.type		_ZN34_INTERNAL_f4e9951c_4_k_cu_555e54ad4cuda3std6ranges3__45__cpo9iter_swapE,@object
	.size		_ZN34_INTERNAL_f4e9951c_4_k_cu_555e54ad4cuda3std6ranges3__45__cpo9iter_swapE,(_ZN34_INTERNAL_f4e9951c_4_k_cu_555e54ad4cuda3std3__48unexpectE - _ZN34_INTERNAL_f4e9951c_4_k_cu_555e54ad4cuda3std6ranges3__45__cpo9iter_swapE)
_ZN34_INTERNAL_f4e9951c_4_k_cu_555e54ad4cuda3std6ranges3__45__cpo9iter_swapE:
	.zero		1
	.type		_ZN34_INTERNAL_f4e9951c_4_k_cu_555e54ad4cuda3std3__48unexpectE,@object
	.size		_ZN34_INTERNAL_f4e9951c_4_k_cu_555e54ad4cuda3std3__48unexpectE,(_ZN34_INTERNAL_f4e9951c_4_k_cu_555e54ad6thrust24THRUST_300001_SM_1000_NS8cuda_cub3parE - _ZN34_INTERNAL_f4e9951c_4_k_cu_555e54ad4cuda3std3__48unexpectE)
_ZN34_INTERNAL_f4e9951c_4_k_cu_555e54ad4cuda3std3__48unexpectE:
	.zero		1
	.type		_ZN34_INTERNAL_f4e9951c_4_k_cu_555e54ad6thrust24THRUST_300001_SM_1000_NS8cuda_cub3parE,@object
	.size		_ZN34_INTERNAL_f4e9951c_4_k_cu_555e54ad6thrust24THRUST_300001_SM_1000_NS8cuda_cub3parE,(.L_29 - _ZN34_INTERNAL_f4e9951c_4_k_cu_555e54ad6thrust24THRUST_300001_SM_1000_NS8cuda_cub3parE)
_ZN34_INTERNAL_f4e9951c_4_k_cu_555e54ad6thrust24THRUST_300001_SM_1000_NS8cuda_cub3parE:
	.zero		1
.L_29:


//--------------------- .nv.constant0._ZN3cub18CUB_300001_SM_10006detail9transform16transform_kernelINS2_10policy_hubILb1EN4cuda3std3__45tupleIJN6thrust24THRUST_300001_SM_1000_NS6detail15normal_iteratorINSA_10device_ptrIiEEEEEEEE10policy1000El15searchMoviesGpuSF_JPiEEEvT0_iT1_T2_DpNS2_10kernel_argIT3_EE --------------------------
	.section	.nv.constant0._ZN3cub18CUB_300001_SM_10006detail9transform16transform_kernelINS2_10policy_hubILb1EN4cuda3std3__45tupleIJN6thrust24THRUST_300001_SM_1000_NS6detail15normal_iteratorINSA_10device_ptrIiEEEEEEEE10policy1000El15searchMoviesGpuSF_JPiEEEvT0_iT1_T2_DpNS2_10kernel_argIT3_EE,"a",@progbits
	.sectionflags	@""
	.align	4
.nv.constant0._ZN3cub18CUB_300001_SM_10006detail9transform16transform_kernelINS2_10policy_hubILb1EN4cuda3std3__45tupleIJN6thrust24THRUST_300001_SM_1000_NS6detail15normal_iteratorINSA_10device_ptrIiEEEEEEEE10policy1000El15searchMoviesGpuSF_JPiEEEvT0_iT1_T2_DpNS2_10kernel_argIT3_EE:
	.zero		960


//--------------------- .nv.constant0._ZN3cub18CUB_300001_SM_10006detail9transform16transform_kernelINS2_10policy_hubILb1EN4cuda3std3__45tupleIJN6thrust24THRUST_300001_SM_1000_NS6detail15normal_iteratorINSA_10device_ptrIiEEEEEEEE10policy1000Ei15searchMoviesGpuSF_JPiEEEvT0_iT1_T2_DpNS2_10kernel_argIT3_EE --------------------------
	.section	.nv.constant0._ZN3cub18CUB_300001_SM_10006detail9transform16transform_kernelINS2_10policy_hubILb1EN4cuda3std3__45tupleIJN6thrust24THRUST_300001_SM_1000_NS6detail15normal_iteratorINSA_10device_ptrIiEEEEEEEE10policy1000Ei15searchMoviesGpuSF_JPiEEEvT0_iT1_T2_DpNS2_10kernel_argIT3_EE,"a",@progbits
	.sectionflags	@""
	.align	4
.nv.constant0._ZN3cub18CUB_300001_SM_10006detail9transform16transform_kernelINS2_10policy_hubILb1EN4cuda3std3__45tupleIJN6thrust24THRUST_300001_SM_1000_NS6detail15normal_iteratorINSA_10device_ptrIiEEEEEEEE10policy1000Ei15searchMoviesGpuSF_JPiEEEvT0_iT1_T2_DpNS2_10kernel_argIT3_EE:
	.zero		952


//--------------------- .nv.constant0._ZN3cub18CUB_300001_SM_10006detail8for_each13static_kernelINS2_12policy_hub_t12policy_500_tElN6thrust24THRUST_300001_SM_1000_NS8cuda_cub10__tabulate7functorINS7_6detail15normal_iteratorINS7_10device_ptrIiEEEENS7_6system6detail7generic6detail22compute_sequence_valueIivEElEEEEvT0_T1_ --------------------------
	.section	.nv.constant0._ZN3cub18CUB_300001_SM_10006detail8for_each13static_kernelINS2_12policy_hub_t12policy_500_tElN6thrust24THRUST_300001_SM_1000_NS8cuda_cub10__tabulate7functorINS7_6detail15normal_iteratorINS7_10device_ptrIiEEEENS7_6system6detail7generic6detail22compute_sequence_valueIivEElEEEEvT0_T1_,"a",@progbits
	.sectionflags	@""
	.align	4
.nv.constant0._ZN3cub18CUB_300001_SM_10006detail8for_each13static_kernelINS2_12policy_hub_t12policy_500_tElN6thrust24THRUST_300001_SM_1000_NS8cuda_cub10__tabulate7functorINS7_6detail15normal_iteratorINS7_10device_ptrIiEEEENS7_6system6detail7generic6detail22compute_sequence_valueIivEElEEEEvT0_T1_:
	.zero		920


//--------------------- .nv.constant0._ZN3cub18CUB_300001_SM_10006detail8for_each13static_kernelINS2_12policy_hub_t12policy_500_tEmN6thrust24THRUST_300001_SM_1000_NS8cuda_cub20__uninitialized_fill7functorINS7_10device_ptrIiEEiEEEEvT0_T1_ --------------------------
	.section	.nv.constant0._ZN3cub18CUB_300001_SM_10006detail8for_each13static_kernelINS2_12policy_hub_t12policy_500_tEmN6thrust24THRUST_300001_SM_1000_NS8cuda_cub20__uninitialized_fill7functorINS7_10device_ptrIiEEiEEEEvT0_T1_,"a",@progbits
	.sectionflags	@""
	.align	4
.nv.constant0._ZN3cub18CUB_300001_SM_10006detail8for_each13static_kernelINS2_12policy_hub_t12policy_500_tEmN6thrust24THRUST_300001_SM_1000_NS8cuda_cub20__uninitialized_fill7functorINS7_10device_ptrIiEEiEEEEvT0_T1_:
	.zero		920


//--------------------- .nv.constant0._ZN3cub18CUB_300001_SM_10006detail11EmptyKernelIvEEvv --------------------------
	.section	.nv.constant0._ZN3cub18CUB_300001_SM_10006detail11EmptyKernelIvEEvv,"a",@progbits
	.sectionflags	@""
	.align	4
.nv.constant0._ZN3cub18CUB_300001_SM_10006detail11EmptyKernelIvEEvv:
	.zero		896


//--------------------- SYMBOLS --------------------------

	.type		.nv.reservedSmem.offset0,@object
	.size		.nv.reservedSmem.offset0,0x4
